def attn_fwd(
    Q,
    K,
    V,
    Out,
    Lse,
    sm_scale,
    stride_qz,
    stride_qh,
    stride_qm,
    stride_qk,
    stride_kz,
    stride_kh,
    stride_kn,
    stride_kk,
    stride_vz,
    stride_vh,
    stride_vn,
    stride_vk,
    stride_oz,
    stride_oh,
    stride_om,
    stride_ok,
    seqlen_q,
    seqlen_k,
    BLOCK_M: tl.constexpr,
    BLOCK_N: tl.constexpr,
    HEAD_DIM: tl.constexpr,
    CAUSAL: tl.constexpr,
):
    start_m = tl.program_id(0)
    off_hz = tl.program_id(1)
    q_off = off_hz * stride_qh
    k_off = off_hz * stride_kh
    v_off = off_hz * stride_vh
    offs_m = start_m * BLOCK_M + tl.arange(0, BLOCK_M)
    offs_d = tl.arange(0, HEAD_DIM)
    offs_n = tl.arange(0, BLOCK_N)
    q_ptrs = Q + q_off + offs_m[:, None] * stride_qm + offs_d[None, :] * stride_qk
    k_ptrs = K + k_off + offs_d[:, None] * stride_kk + offs_n[None, :] * stride_kn
    v_ptrs = V + v_off + offs_n[:, None] * stride_vn + offs_d[None, :] * stride_vk
    m_i = tl.full([BLOCK_M], float("-inf"), dtype=tl.float32)
    l_i = tl.zeros([BLOCK_M], dtype=tl.float32) + 1.0
    acc = tl.zeros([BLOCK_M, HEAD_DIM], dtype=tl.float32)
    q = tl.load(q_ptrs)
    acc, l_i, m_i = _attn_fwd_inner(
        acc,
        l_i,
        m_i,
        q,
        k_ptrs,
        v_ptrs,
        sm_scale,
        stride_kn,
        stride_vn,
        start_m,
        seqlen_k,
        BLOCK_M,
        BLOCK_N,
        HEAD_DIM,
        CAUSAL,
    )
    acc = acc / l_i[:, None]
    lse = m_i + tl.math.log2(l_i) / 1.4426950408889634
    o_ptrs = (
        Out
        + off_hz * stride_oh
        + offs_m[:, None] * stride_om
        + offs_d[None, :] * stride_ok
    )
    tl.store(o_ptrs, acc.to(Out.dtype.element_ty))
    tl.store(Lse + off_hz * seqlen_q + offs_m, lse)

# config = {"BLOCK_M": 64, "BLOCK_N": 16, "HEAD_DIM": 16, "arch": "sm_90", "causal": true, "dtype": "bf16", "num_stages": 2, "num_warps": 8}
# arch = sm_90


// ===== COMPILED SASS (sm_90a) =====

	.target	sm_90a

	.elftype	@"ET_EXEC"


//--------------------- .note.nv.tkinfo           --------------------------
	.section	.note.nv.tkinfo,"",@"SHT_NOTE"
	.sectionflags	@"SHF_NOTE_NV_TKINFO"
	.tkinfo
        /*0018*/ 	.word	0x00000002
        /*0030*/ 	.string	""
        /*0030*/ 	.string	"ptxas"
        /*0030*/ 	.string	"Cuda compilation tools, release 13.0, V13.0.88"
        /*0030*/ 	.string	"Build cuda_13.0.r13.0/compiler.36424714_0"
        /*0030*/ 	.string	"-v  -suppress-debug-info  -lineinfo  -arch sm_90a "



//--------------------- .note.nv.cuinfo           --------------------------
	.section	.note.nv.cuinfo,"",@"SHT_NOTE"
	.sectionflags	@"SHF_NOTE_NV_CUINFO"
        /*0018*/ 	.short	0x0002
        /*001a*/ 	.short	0x005a
        /*001c*/ 	.short	0x0082
	.zero		2


//--------------------- .nv.info                  --------------------------
	.section	.nv.info,"",@"SHT_CUDA_INFO"
	.align	4


	//----- nvinfo : EIATTR_REGCOUNT
	.align		4
        /*0000*/ 	.byte	0x04, 0x2f
        /*0002*/ 	.short	(.L_2 - .L_1)
	.align		4
.L_1:
        /*0004*/ 	.word	index@(attn_fwd)
        /*0008*/ 	.word	0x0000002a


	//----- nvinfo : EIATTR_FRAME_SIZE
	.align		4
.L_2:
        /*000c*/ 	.byte	0x04, 0x11
        /*000e*/ 	.short	(.L_4 - .L_3)
	.align		4
.L_3:
        /*0010*/ 	.word	index@(attn_fwd)
        /*0014*/ 	.word	0x00000000


	//----- nvinfo : EIATTR_MIN_STACK_SIZE
	.align		4
.L_4:
        /*0018*/ 	.byte	0x04, 0x12
        /*001a*/ 	.short	(.L_6 - .L_5)
	.align		4
.L_5:
        /*001c*/ 	.word	index@(attn_fwd)
        /*0020*/ 	.word	0x00000000
.L_6:


//--------------------- .nv.compat                --------------------------
	.section	.nv.compat,"",@"SHT_CUDA_COMPAT_INFO"
	.align	4
        /*0000*/ 	.byte	0x02, 0x09, 0x01, 0x00, 0x02, 0x02, 0x04, 0x00, 0x02, 0x05, 0x05, 0x00, 0x03, 0x07, 0x01, 0x01
        /*0010*/ 	.byte	0x02, 0x03, 0x00, 0x00, 0x02, 0x06, 0x01, 0x00, 0x04, 0x0b, 0x08, 0x00, 0x00, 0x00, 0x00, 0x00
        /*0020*/ 	.byte	0x00, 0x00, 0x00, 0x00


//--------------------- .nv.info.attn_fwd         --------------------------
	.section	.nv.info.attn_fwd,"",@"SHT_CUDA_INFO"
	.sectionflags	@""
	.align	4


	//----- nvinfo : EIATTR_CUDA_API_VERSION
	.align		4
        /*0000*/ 	.byte	0x04, 0x37
        /*0002*/ 	.short	(.L_8 - .L_7)
.L_7:
        /*0004*/ 	.word	0x00000082


	//----- nvinfo : EIATTR_KPARAM_INFO
	.align		4
.L_8:
        /*0008*/ 	.byte	0x04, 0x17
        /*000a*/ 	.short	(.L_10 - .L_9)
.L_9:
        /*000c*/ 	.word	0x00000000
        /*0010*/ 	.short	0x0019
        /*0012*/ 	.short	0x0080
        /*0014*/ 	.byte	0x00, 0xf4, 0x21, 0x00


	//----- nvinfo : EIATTR_KPARAM_INFO
	.align		4
.L_10:
        /*0018*/ 	.byte	0x04, 0x17
        /*001a*/ 	.short	(.L_12 - .L_11)
.L_11:
        /*001c*/ 	.word	0x00000000
        /*0020*/ 	.short	0x0018
        /*0022*/ 	.short	0x0078
        /*0024*/ 	.byte	0x00, 0xf4, 0x21, 0x00


	//----- nvinfo : EIATTR_KPARAM_INFO
	.align		4
.L_12:
        /*0028*/ 	.byte	0x04, 0x17
        /*002a*/ 	.short	(.L_14 - .L_13)
.L_13:
        /*002c*/ 	.word	0x00000000
        /*0030*/ 	.short	0x0017
        /*0032*/ 	.short	0x0070
        /*0034*/ 	.byte	0x00, 0xf0, 0x11, 0x00


	//----- nvinfo : EIATTR_KPARAM_INFO
	.align		4
.L_14:
        /*0038*/ 	.byte	0x04, 0x17
        /*003a*/ 	.short	(.L_16 - .L_15)
.L_15:
        /*003c*/ 	.word	0x00000000
        /*0040*/ 	.short	0x0016
        /*0042*/ 	.short	0x006c
        /*0044*/ 	.byte	0x00, 0xf0, 0x11, 0x00


	//----- nvinfo : EIATTR_KPARAM_INFO
	.align		4
.L_16:
        /*0048*/ 	.byte	0x04, 0x17
        /*004a*/ 	.short	(.L_18 - .L_17)
.L_17:
        /*004c*/ 	.word	0x00000000
        /*0050*/ 	.short	0x0015
        /*0052*/ 	.short	0x0068
        /*0054*/ 	.byte	0x00, 0xf0, 0x11, 0x00


	//----- nvinfo : EIATTR_KPARAM_INFO
	.align		4
.L_18:
        /*0058*/ 	.byte	0x04, 0x17
        /*005a*/ 	.short	(.L_20 - .L_19)
.L_19:
        /*005c*/ 	.word	0x00000000
        /*0060*/ 	.short	0x0014
        /*0062*/ 	.short	0x0064
        /*0064*/ 	.byte	0x00, 0xf0, 0x11, 0x00


	//----- nvinfo : EIATTR_KPARAM_INFO
	.align		4
.L_20:
        /*0068*/ 	.byte	0x04, 0x17
        /*006a*/ 	.short	(.L_22 - .L_21)
.L_21:
        /*006c*/ 	.word	0x00000000
        /*0070*/ 	.short	0x0013
        /*0072*/ 	.short	0x0060
        /*0074*/ 	.byte	0x00, 0xf0, 0x11, 0x00


	//----- nvinfo : EIATTR_KPARAM_INFO
	.align		4
.L_22:
        /*0078*/ 	.byte	0x04, 0x17
        /*007a*/ 	.short	(.L_24 - .L_23)
.L_23:
        /*007c*/ 	.word	0x00000000
        /*0080*/ 	.short	0x0012
        /*0082*/ 	.short	0x005c
        /*0084*/ 	.byte	0x00, 0xf0, 0x11, 0x00


	//----- nvinfo : EIATTR_KPARAM_INFO
	.align		4
.L_24:
        /*0088*/ 	.byte	0x04, 0x17
        /*008a*/ 	.short	(.L_26 - .L_25)
.L_25:
        /*008c*/ 	.word	0x00000000
        /*0090*/ 	.short	0x0011
        /*0092*/ 	.short	0x0058
        /*0094*/ 	.byte	0x00, 0xf0, 0x11, 0x00


	//----- nvinfo : EIATTR_KPARAM_INFO
	.align		4
.L_26:
        /*0098*/ 	.byte	0x04, 0x17
        /*009a*/ 	.short	(.L_28 - .L_27)
.L_27:
        /*009c*/ 	.word	0x00000000
        /*00a0*/ 	.short	0x0010
        /*00a2*/ 	.short	0x0054
        /*00a4*/ 	.byte	0x00, 0xf0, 0x11, 0x00


	//----- nvinfo : EIATTR_KPARAM_INFO
	.align		4
.L_28:
        /*00a8*/ 	.byte	0x04, 0x17
        /*00aa*/ 	.short	(.L_30 - .L_29)
.L_29:
        /*00ac*/ 	.word	0x00000000
        /*00b0*/ 	.short	0x000f
        /*00b2*/ 	.short	0x0050
        /*00b4*/ 	.byte	0x00, 0xf0, 0x11, 0x00


	//----- nvinfo : EIATTR_KPARAM_INFO
	.align		4
.L_30:
        /*00b8*/ 	.byte	0x04, 0x17
        /*00ba*/ 	.short	(.L_32 - .L_31)
.L_31:
        /*00bc*/ 	.word	0x00000000
        /*00c0*/ 	.short	0x000e
        /*00c2*/ 	.short	0x004c
        /*00c4*/ 	.byte	0x00, 0xf0, 0x11, 0x00


	//----- nvinfo : EIATTR_KPARAM_INFO
	.align		4
.L_32:
        /*00c8*/ 	.byte	0x04, 0x17
        /*00ca*/ 	.short	(.L_34 - .L_33)
.L_33:
        /*00cc*/ 	.word	0x00000000
        /*00d0*/ 	.short	0x000d
        /*00d2*/ 	.short	0x0048
        /*00d4*/ 	.byte	0x00, 0xf0, 0x11, 0x00


	//----- nvinfo : EIATTR_KPARAM_INFO
	.align		4
.L_34:
        /*00d8*/ 	.byte	0x04, 0x17
        /*00da*/ 	.short	(.L_36 - .L_35)
.L_35:
        /*00dc*/ 	.word	0x00000000
        /*00e0*/ 	.short	0x000c
        /*00e2*/ 	.short	0x0044
        /*00e4*/ 	.byte	0x00, 0xf0, 0x11, 0x00


	//----- nvinfo : EIATTR_KPARAM_INFO
	.align		4
.L_36:
        /*00e8*/ 	.byte	0x04, 0x17
        /*00ea*/ 	.short	(.L_38 - .L_37)
.L_37:
        /*00ec*/ 	.word	0x00000000
        /*00f0*/ 	.short	0x000b
        /*00f2*/ 	.short	0x0040
        /*00f4*/ 	.byte	0x00, 0xf0, 0x11, 0x00


	//----- nvinfo : EIATTR_KPARAM_INFO
	.align		4
.L_38:
        /*00f8*/ 	.byte	0x04, 0x17
        /*00fa*/ 	.short	(.L_40 - .L_39)
.L_39:
        /*00fc*/ 	.word	0x00000000
        /*0100*/ 	.short	0x000a
        /*0102*/ 	.short	0x003c
        /*0104*/ 	.byte	0x00, 0xf0, 0x11, 0x00


	//----- nvinfo : EIATTR_KPARAM_INFO
	.align		4
.L_40:
        /*0108*/ 	.byte	0x04, 0x17
        /*010a*/ 	.short	(.L_42 - .L_41)
.L_41:
        /*010c*/ 	.word	0x00000000
        /*0110*/ 	.short	0x0009
        /*0112*/ 	.short	0x0038
        /*0114*/ 	.byte	0x00, 0xf0, 0x11, 0x00


	//----- nvinfo : EIATTR_KPARAM_INFO
	.align		4
.L_42:
        /*0118*/ 	.byte	0x04, 0x17
        /*011a*/ 	.short	(.L_44 - .L_43)
.L_43:
        /*011c*/ 	.word	0x00000000
        /*0120*/ 	.short	0x0008
        /*0122*/ 	.short	0x0034
        /*0124*/ 	.byte	0x00, 0xf0, 0x11, 0x00


	//----- nvinfo : EIATTR_KPARAM_INFO
	.align		4
.L_44:
        /*0128*/ 	.byte	0x04, 0x17
        /*012a*/ 	.short	(.L_46 - .L_45)
.L_45:
        /*012c*/ 	.word	0x00000000
        /*0130*/ 	.short	0x0007
        /*0132*/ 	.short	0x0030
        /*0134*/ 	.byte	0x00, 0xf0, 0x11, 0x00


	//----- nvinfo : EIATTR_KPARAM_INFO
	.align		4
.L_46:
        /*0138*/ 	.byte	0x04, 0x17
        /*013a*/ 	.short	(.L_48 - .L_47)
.L_47:
        /*013c*/ 	.word	0x00000000
        /*0140*/ 	.short	0x0006
        /*0142*/ 	.short	0x002c
        /*0144*/ 	.byte	0x00, 0xf0, 0x11, 0x00


	//----- nvinfo : EIATTR_KPARAM_INFO
	.align		4
.L_48:
        /*0148*/ 	.byte	0x04, 0x17
        /*014a*/ 	.short	(.L_50 - .L_49)
.L_49:
        /*014c*/ 	.word	0x00000000
        /*0150*/ 	.short	0x0005
        /*0152*/ 	.short	0x0028
        /*0154*/ 	.byte	0x00, 0xf0, 0x11, 0x00


	//----- nvinfo : EIATTR_KPARAM_INFO
	.align		4
.L_50:
        /*0158*/ 	.byte	0x04, 0x17
        /*015a*/ 	.short	(.L_52 - .L_51)
.L_51:
        /*015c*/ 	.word	0x00000000
        /*0160*/ 	.short	0x0004
        /*0162*/ 	.short	0x0020
        /*0164*/ 	.byte	0x00, 0xf4, 0x21, 0x00


	//----- nvinfo : EIATTR_KPARAM_INFO
	.align		4
.L_52:
        /*0168*/ 	.byte	0x04, 0x17
        /*016a*/ 	.short	(.L_54 - .L_53)
.L_53:
        /*016c*/ 	.word	0x00000000
        /*0170*/ 	.short	0x0003
        /*0172*/ 	.short	0x0018
        /*0174*/ 	.byte	0x00, 0xf4, 0x21, 0x00


	//----- nvinfo : EIATTR_KPARAM_INFO
	.align		4
.L_54:
        /*0178*/ 	.byte	0x04, 0x17
        /*017a*/ 	.short	(.L_56 - .L_55)
.L_55:
        /*017c*/ 	.word	0x00000000
        /*0180*/ 	.short	0x0002
        /*0182*/ 	.short	0x0010
        /*0184*/ 	.byte	0x00, 0xf4, 0x21, 0x00


	//----- nvinfo : EIATTR_KPARAM_INFO
	.align		4
.L_56:
        /*0188*/ 	.byte	0x04, 0x17
        /*018a*/ 	.short	(.L_58 - .L_57)
.L_57:
        /*018c*/ 	.word	0x00000000
        /*0190*/ 	.short	0x0001
        /*0192*/ 	.short	0x0008
        /*0194*/ 	.byte	0x00, 0xf4, 0x21, 0x00


	//----- nvinfo : EIATTR_KPARAM_INFO
	.align		4
.L_58:
        /*0198*/ 	.byte	0x04, 0x17
        /*019a*/ 	.short	(.L_60 - .L_59)
.L_59:
        /*019c*/ 	.word	0x00000000
        /*01a0*/ 	.short	0x0000
        /*01a2*/ 	.short	0x0000
        /*01a4*/ 	.byte	0x00, 0xf4, 0x21, 0x00


	//----- nvinfo : EIATTR_SPARSE_MMA_MASK
	.align		4
.L_60:
        /*01a8*/ 	.byte	0x03, 0x50
        /*01aa*/ 	.short	0x0000


	//----- nvinfo : EIATTR_MAXREG_COUNT
	.align		4
        /*01ac*/ 	.byte	0x03, 0x1b
        /*01ae*/ 	.short	0x00ff


	//----- nvinfo : EIATTR_NUM_BARRIERS
	.align		4
        /*01b0*/ 	.byte	0x02, 0x4c
        /*01b2*/ 	.byte	0x01
	.zero		1


	//----- nvinfo : EIATTR_MERCURY_ISA_VERSION
	.align		4
        /*01b4*/ 	.byte	0x03, 0x5f
        /*01b6*/ 	.short	0x0101


	//----- nvinfo : EIATTR_COOP_GROUP_MASK_REGIDS
	.align		4
        /*01b8*/ 	.byte	0x04, 0x29
        /*01ba*/ 	.short	(.L_62 - .L_61)


	//   ....[0]....
.L_61:
        /*01bc*/ 	.word	0xffffffff


	//   ....[1]....
        /*01c0*/ 	.word	0xffffffff


	//   ....[2]....
        /*01c4*/ 	.word	0xffffffff


	//   ....[3]....
        /*01c8*/ 	.word	0xffffffff


	//   ....[4]....
        /*01cc*/ 	.word	0xffffffff


	//   ....[5]....
        /*01d0*/ 	.word	0xffffffff


	//   ....[6]....
        /*01d4*/ 	.word	0xffffffff


	//   ....[7]....
        /*01d8*/ 	.word	0xffffffff


	//----- nvinfo : EIATTR_COOP_GROUP_INSTR_OFFSETS
	.align		4
.L_62:
        /*01dc*/ 	.byte	0x04, 0x28
        /*01de*/ 	.short	(.L_64 - .L_63)


	//   ....[0]....
.L_63:
        /*01e0*/ 	.word	0x00000c60


	//   ....[1]....
        /*01e4*/ 	.word	0x00000c80


	//   ....[2]....
        /*01e8*/ 	.word	0x00000e20


	//   ....[3]....
        /*01ec*/ 	.word	0x00000e70


	//   ....[4]....
        /*01f0*/ 	.word	0x00000f20


	//   ....[5]....
        /*01f4*/ 	.word	0x00000f40


	//   ....[6]....
        /*01f8*/ 	.word	0x000010b0


	//   ....[7]....
        /*01fc*/ 	.word	0x00001110


	//----- nvinfo : EIATTR_EXIT_INSTR_OFFSETS
	.align		4
.L_64:
        /*0200*/ 	.byte	0x04, 0x1c
        /*0202*/ 	.short	(.L_66 - .L_65)


	//   ....[0]....
.L_65:
        /*0204*/ 	.word	0x00001be0


	//   ....[1]....
        /*0208*/ 	.word	0x00001c10


	//----- nvinfo : EIATTR_REQNTID
	.align		4
.L_66:
        /*020c*/ 	.byte	0x04, 0x10
        /*020e*/ 	.short	(.L_68 - .L_67)
.L_67:
        /*0210*/ 	.word	0x00000100
        /*0214*/ 	.word	0x00000001
        /*0218*/ 	.word	0x00000001


	//----- nvinfo : EIATTR_CBANK_PARAM_SIZE
	.align		4
.L_68:
        /*021c*/ 	.byte	0x03, 0x19
        /*021e*/ 	.short	0x0088


	//----- nvinfo : EIATTR_PARAM_CBANK
	.align		4
        /*0220*/ 	.byte	0x04, 0x0a
        /*0222*/ 	.short	(.L_70 - .L_69)
	.align		4
.L_69:
        /*0224*/ 	.word	index@(.nv.constant0.attn_fwd)
        /*0228*/ 	.short	0x0210
        /*022a*/ 	.short	0x0088


	//----- nvinfo : EIATTR_SW_WAR
	.align		4
.L_70:
        /*022c*/ 	.byte	0x04, 0x36
        /*022e*/ 	.short	(.L_72 - .L_71)
.L_71:
        /*0230*/ 	.word	0x00000008
.L_72:


//--------------------- .nv.callgraph             --------------------------
	.section	.nv.callgraph,"",@"SHT_CUDA_CALLGRAPH"
	.align	4
	.sectionentsize	8
	.align		4
        /*0000*/ 	.word	0x00000000
	.align		4
        /*0004*/ 	.word	0xffffffff
	.align		4
        /*0008*/ 	.word	0x00000000
	.align		4
        /*000c*/ 	.word	0xfffffffe
	.align		4
        /*0010*/ 	.word	0x00000000
	.align		4
        /*0014*/ 	.word	0xfffffffd
	.align		4
        /*0018*/ 	.word	0x00000000
	.align		4
        /*001c*/ 	.word	0xfffffffc


//--------------------- .nv.constant4             --------------------------
	.section	.nv.constant4,"a",@progbits
	.align	8
	.align		8
.nv.constant4:
        /*0000*/ 	.dword	_$_str


//--------------------- .text.attn_fwd            --------------------------
	.section	.text.attn_fwd,"ax",@progbits
	.align	128
        .global         attn_fwd
        .type           attn_fwd,@function
        .size           attn_fwd,(.L_x_3 - attn_fwd)
        .other          attn_fwd,@"STO_CUDA_ENTRY STV_DEFAULT"
attn_fwd:
.text.attn_fwd:
[----:B------:R-:W-:Y:S01]  /*0000*/  LDC R1, c[0x0][0x28] ;  /* 0x00000a00ff017b82 */ /* 0x000fe20000000800 */
[----:B------:R-:W0:Y:S07]  /*0010*/  S2R R2, SR_TID.X ;  /* 0x0000000000027919 */ /* 0x000e2e0000002100 */
[----:B------:R-:W1:Y:S01]  /*0020*/  S2UR UR12, SR_CTAID.X ;  /* 0x00000000000c79c3 */ /* 0x000e620000002500 */
[----:B------:R-:W-:Y:S01]  /*0030*/  ULDC.64 UR4, c[0x0][0x240] ;  /* 0x0000900000047ab9 */ /* 0x000fe20000000a00 */
[----:B------:R-:W-:-:S06]  /*0040*/  ULDC.64 UR24, c[0x0][0x208] ;  /* 0x0000820000187ab9 */ /* 0x000fcc0000000a00 */
[----:B------:R-:W2:Y:S08]  /*0050*/  S2UR UR22, SR_CTAID.Y ;  /* 0x00000000001679c3 */ /* 0x000eb00000002600 */
[----:B------:R-:W3:Y:S01]  /*0060*/  LDC R6, c[0x0][0x248] ;  /* 0x00009200ff067b82 */ /* 0x000ee20000000800 */
[----:B-1----:R-:W-:-:S07]  /*0070*/  USHF.L.U32 UR12, UR12, 0x6, URZ ;  /* 0x000000060c0c7899 */ /* 0x002fce000800063f */
[----:B------:R-:W1:Y:S01]  /*0080*/  LDC.64 R12, c[0x0][0x210] ;  /* 0x00008400ff0c7b82 */ /* 0x000e620000000a00 */
[----:B------:R-:W-:Y:S01]  /*0090*/  IMAD.U32 R5, RZ, RZ, UR12 ;  /* 0x0000000cff057e24 */ /* 0x000fe2000f8e00ff */
[----:B0-----:R-:W-:Y:S01]  /*00a0*/  SHF.R.U32.HI R3, RZ, 0x6, R2 ;  /* 0x00000006ff037819 */ /* 0x001fe20000011602 */
[----:B--2---:R-:W-:-:S03]  /*00b0*/  UIMAD UR4, UR22, UR4, URZ ;  /* 0x00000004160472a4 */ /* 0x004fc6000f8e023f */
[----:B------:R-:W-:Y:S01]  /*00c0*/  SGXT.U32 R3, R3, 0x2 ;  /* 0x000000020303781a */ /* 0x000fe20000000000 */
[----:B------:R-:W-:Y:S01]  /*00d0*/  USHF.L.U32 UR6, UR4, 0x1, URZ ;  /* 0x0000000104067899 */ /* 0x000fe2000800063f */
[----:B------:R-:W-:-:S03]  /*00e0*/  LOP3.LUT R0, R5, 0x3f, R2, 0xf8, !PT ;  /* 0x0000003f05007812 */ /* 0x000fc600078ef802 */
[----:B---3--:R-:W-:Y:S02]  /*00f0*/  IMAD R7, R3, R6, RZ ;  /* 0x0000000603077224 */ /* 0x008fe400078e02ff */
[----:B------:R-:W-:Y:S01]  /*0100*/  IMAD R3, R0, UR5, RZ ;  /* 0x0000000500037c24 */ /* 0x000fe2000f8e02ff */
[----:B------:R-:W-:Y:S01]  /*0110*/  UIMAD.WIDE UR4, UR4, 0x2, URZ ;  /* 0x00000002040478a5 */ /* 0x000fe2000f8e023f */
[----:B------:R-:W-:Y:S02]  /*0120*/  IMAD R9, R6, 0x4, R7 ;  /* 0x0000000406097824 */ /* 0x000fe400078e0207 */
[C---:B------:R-:W-:Y:S02]  /*0130*/  IMAD.SHL.U32 R5, R3.reuse, 0x2, RZ ;  /* 0x0000000203057824 */ /* 0x040fe400078e00ff */
[----:B------:R-:W-:-:S03]  /*0140*/  IMAD.HI R4, R3, 0x2, RZ ;  /* 0x0000000203047827 */ /* 0x000fc600078e02ff */
[----:B-1----:R-:W-:Y:S01]  /*0150*/  IADD3 R10, P0, P1, R5, UR6, R12 ;  /* 0x00000006050a7c10 */ /* 0x002fe2000f91e00c */
[----:B------:R-:W-:-:S03]  /*0160*/  IMAD R3, R6, 0x4, R9 ;  /* 0x0000000406037824 */ /* 0x000fc600078e0209 */
[----:B------:R-:W-:Y:S01]  /*0170*/  IADD3.X R12, R4, UR5, R13, P0, P1 ;  /* 0x00000005040c7c10 */ /* 0x000fe200087e240d */
[----:B------:R-:W-:Y:S01]  /*0180*/  IMAD R11, R6, 0x4, R3 ;  /* 0x00000004060b7824 */ /* 0x000fe200078e0203 */
[-C--:B------:R-:W-:Y:S02]  /*0190*/  LEA R4, P0, R7, R10.reuse, 0x1 ;  /* 0x0000000a07047211 */ /* 0x080fe400078008ff */
[-C--:B------:R-:W-:Y:S02]  /*01a0*/  LEA R6, P1, R9, R10.reuse, 0x1 ;  /* 0x0000000a09067211 */ /* 0x080fe400078208ff */
[-C--:B------:R-:W-:Y:S02]  /*01b0*/  LEA R8, P2, R3, R10.reuse, 0x1 ;  /* 0x0000000a03087211 */ /* 0x080fe400078408ff */
[----:B------:R-:W-:Y:S02]  /*01c0*/  LEA R10, P3, R11, R10, 0x1 ;  /* 0x0000000a0b0a7211 */ /* 0x000fe400078608ff */
[----:B------:R-:W-:-:S02]  /*01d0*/  LEA.HI.X.SX32 R5, R7, R12, 0x1, P0 ;  /* 0x0000000c07057211 */ /* 0x000fc400000f0eff */
[-C--:B------:R-:W-:Y:S02]  /*01e0*/  LEA.HI.X.SX32 R7, R9, R12.reuse, 0x1, P1 ;  /* 0x0000000c09077211 */ /* 0x080fe400008f0eff */
[-C--:B------:R-:W-:Y:S01]  /*01f0*/  LEA.HI.X.SX32 R9, R3, R12.reuse, 0x1, P2 ;  /* 0x0000000c03097211 */ /* 0x080fe200010f0eff */
[----:B------:R0:W2:Y:S01]  /*0200*/  LDG.E.U16 R4, desc[UR24][R4.64] ;  /* 0x0000001804047981 */ /* 0x0000a2000c1e1500 */
[----:B------:R-:W-:-:S03]  /*0210*/  LEA.HI.X.SX32 R11, R11, R12, 0x1, P3 ;  /* 0x0000000c0b0b7211 */ /* 0x000fc600018f0eff */
[----:B------:R1:W3:Y:S04]  /*0220*/  LDG.E.U16 R8, desc[UR24][R8.64] ;  /* 0x0000001808087981 */ /* 0x0002e8000c1e1500 */
[----:B------:R-:W4:Y:S04]  /*0230*/  LDG.E.U16 R6, desc[UR24][R6.64] ;  /* 0x0000001806067981 */ /* 0x000f28000c1e1500 */
[----:B------:R-:W5:Y:S01]  /*0240*/  LDG.E.U16 R10, desc[UR24][R10.64] ;  /* 0x000000180a0a7981 */ /* 0x000f62000c1e1500 */
[----:B------:R-:W1:Y:S01]  /*0250*/  S2UR UR4, SR_CgaCtaId ;  /* 0x00000000000479c3 */ /* 0x000e620000008800 */
[----:B------:R-:W-:Y:S01]  /*0260*/  UIADD3 UR26, UR12, 0x40, URZ ;  /* 0x000000400c1a7890 */ /* 0x000fe2000fffe03f */
[----:B------:R-:W-:-:S03]  /*0270*/  LOP3.LUT R3, R2, 0xc0, RZ, 0xc0, !PT ;  /* 0x000000c002037812 */ /* 0x000fc600078ec0ff */
[----:B------:R-:W-:Y:S01]  /*0280*/  UISETP.GE.AND UP0, UPT, UR26, 0x1, UPT ;  /* 0x000000011a00788c */ /* 0x000fe2000bf06270 */
[----:B------:R-:W-:Y:S01]  /*0290*/  IMAD.SHL.U32 R12, R2, 0x2, RZ ;  /* 0x00000002020c7824 */ /* 0x000fe200078e00ff */
[----:B------:R-:W-:Y:S01]  /*02a0*/  SHF.R.U32.HI R3, RZ, 0x2, R3 ;  /* 0x00000002ff037819 */ /* 0x000fe20000011603 */
[----:B------:R-:W-:-:S03]  /*02b0*/  UMOV UR23, 0x400 ;  /* 0x0000040000177882 */ /* 0x000fc60000000000 */
[----:B------:R-:W-:Y:S02]  /*02c0*/  PLOP3.LUT P0, PT, PT, PT, UP0, 0x80, 0x0 ;  /* 0x000000000000781c */ /* 0x000fe40003f0f008 */
[----:B------:R-:W-:Y:S02]  /*02d0*/  LOP3.LUT R13, R3, 0x1fe, R12, 0x78, !PT ;  /* 0x000001fe030d7812 */ /* 0x000fe400078e780c */
[----:B------:R-:W-:Y:S02]  /*02e0*/  SHF.R.U32.HI R3, RZ, 0x5, R2 ;  /* 0x00000005ff037819 */ /* 0x000fe40000011602 */
[----:B0-----:R-:W-:Y:S01]  /*02f0*/  LOP3.LUT R5, R13, 0x40, RZ, 0x3c, !PT ;  /* 0x000000400d057812 */ /* 0x001fe200078e3cff */
[----:B-1----:R-:W-:Y:S01]  /*0300*/  ULEA UR23, UR4, UR23, 0x18 ;  /* 0x0000001704177291 */ /* 0x002fe2000f8ec03f */
[----:B------:R-:W-:Y:S01]  /*0310*/  R2UR UR27, R3 ;  /* 0x00000000031b72ca */ /* 0x000fe200000e0000 */
[----:B------:R-:W-:Y:S01]  /*0320*/  IMAD.MOV.U32 R9, RZ, RZ, 0x3f800000 ;  /* 0x3f800000ff097424 */ /* 0x000fe200078e00ff */
[----:B------:R-:W-:Y:S01]  /*0330*/  MOV R16, 0xff800000 ;  /* 0xff80000000107802 */ /* 0x000fe20000000f00 */
[----:B------:R-:W-:Y:S01]  /*0340*/  IMAD.MOV.U32 R3, RZ, RZ, 0x3f800000 ;  /* 0x3f800000ff037424 */ /* 0x000fe200078e00ff */
[----:B------:R-:W-:Y:S01]  /*0350*/  CS2R R24, SRZ ;  /* 0x0000000000187805 */ /* 0x000fe2000001ff00 */
[----:B------:R-:W-:Y:S01]  /*0360*/  IMAD.MOV.U32 R15, RZ, RZ, -0x800000 ;  /* 0xff800000ff0f7424 */ /* 0x000fe200078e00ff */
[----:B------:R-:W-:-:S02]  /*0370*/  CS2R R26, SRZ ;  /* 0x00000000001a7805 */ /* 0x000fc4000001ff00 */
[----:B--2---:R0:W-:Y:S04]  /*0380*/  STS.U16 [R13+UR23], R4 ;  /* 0x000000040d007988 */ /* 0x0041e80008000417 */
[----:B---3--:R1:W-:Y:S04]  /*0390*/  STS.U16 [R13+UR23+0x400], R8 ;  /* 0x000400080d007988 */ /* 0x0083e80008000417 */
[----:B----4-:R1:W-:Y:S04]  /*03a0*/  STS.U16 [R5+UR23+0x200], R6 ;  /* 0x0002000605007988 */ /* 0x0103e80008000417 */
[----:B-----5:R1:W-:Y:S01]  /*03b0*/  STS.U16 [R5+UR23+0x600], R10 ;  /* 0x0006000a05007988 */ /* 0x0203e20008000417 */
[----:B0-----:R-:W-:Y:S01]  /*03c0*/  SHF.R.U32.HI R4, RZ, 0x1, R2 ;  /* 0x00000001ff047819 */ /* 0x001fe20000011602 */
[----:B------:R-:W-:Y:S06]  /*03d0*/  @!P0 BRA `(.L_x_0) ;  /* 0x0000000c00708947 */ /* 0x000fec0003800000 */
[----:B------:R-:W-:Y:S01]  /*03e0*/  LOP3.LUT R3, R2, 0xf, RZ, 0xc0, !PT ;  /* 0x0000000f02037812 */ /* 0x000fe200078ec0ff */
[----:B------:R-:W-:Y:S01]  /*03f0*/  ULDC.64 UR10, c[0x0][0x250] ;  /* 0x00009400000a7ab9 */ /* 0x000fe20000000a00 */
[----:B------:R-:W-:Y:S01]  /*0400*/  ULDC.64 UR20, c[0x0][0x260] ;  /* 0x0000980000147ab9 */ /* 0x000fe20000000a00 */
[----:B------:R-:W-:Y:S01]  /*0410*/  UIMAD UR10, UR22, UR10, URZ ;  /* 0x0000000a160a72a4 */ /* 0x000fe2000f8e023f */
[----:B-1----:R-:W-:Y:S01]  /*0420*/  SHF.R.U32.HI R6, RZ, 0x4, R2 ;  /* 0x00000004ff067819 */ /* 0x002fe20000011602 */
[----:B------:R-:W-:Y:S01]  /*0430*/  UIMAD UR20, UR22, UR20, URZ ;  /* 0x00000014161472a4 */ /* 0x000fe2000f8e023f */
[C---:B------:R-:W-:Y:S01]  /*0440*/  IMAD R8, R3.reuse, UR21, RZ ;  /* 0x0000001503087c24 */ /* 0x040fe2000f8e02ff */
[----:B------:R-:W-:Y:S01]  /*0450*/  ULDC UR4, c[0x0][0x258] ;  /* 0x0000960000047ab9 */ /* 0x000fe20000000800 */
[----:B------:R-:W-:Y:S01]  /*0460*/  SGXT.U32 R6, R6, 0x4 ;  /* 0x000000040606781a */ /* 0x000fe20000000000 */
[----:B------:R-:W-:Y:S01]  /*0470*/  IMAD R5, R3, UR4, RZ ;  /* 0x0000000403057c24 */ /* 0x000fe2000f8e02ff */
[----:B------:R-:W-:Y:S01]  /*0480*/  USHF.L.U32 UR4, UR10, 0x1, URZ ;  /* 0x000000010a047899 */ /* 0x000fe2000800063f */
[----:B------:R-:W-:Y:S01]  /*0490*/  SHF.L.U32 R7, R8, 0x1, RZ ;  /* 0x0000000108077819 */ /* 0x000fe200000006ff */
[----:B------:R-:W-:Y:S01]  /*04a0*/  USHF.L.U32 UR5, UR20, 0x1, URZ ;  /* 0x0000000114057899 */ /* 0x000fe2000800063f */
[C---:B------:R-:W-:Y:S01]  /*04b0*/  IMAD.SHL.U32 R3, R5.reuse, 0x2, RZ ;  /* 0x0000000205037824 */ /* 0x040fe200078e00ff */
[----:B------:R-:W-:Y:S01]  /*04c0*/  ULDC.64 UR14, c[0x0][0x220] ;  /* 0x00008800000e7ab9 */ /* 0x000fe20000000a00 */
[----:B------:R-:W-:Y:S01]  /*04d0*/  ULDC.64 UR8, c[0x0][0x218] ;  /* 0x0000860000087ab9 */ /* 0x000fe20000000a00 */
[----:B------:R-:W-:Y:S01]  /*04e0*/  IMAD.U32 R16, RZ, RZ, UR4 ;  /* 0x00000004ff107e24 */ /* 0x000fe2000f8e00ff */
[----:B------:R-:W-:Y:S01]  /*04f0*/  LOP3.LUT R10, R4, 0x30, RZ, 0xc0, !PT ;  /* 0x00000030040a7812 */ /* 0x000fe200078ec0ff */
[----:B------:R-:W-:Y:S01]  /*0500*/  IMAD.U32 R14, RZ, RZ, UR5 ;  /* 0x00000005ff0e7e24 */ /* 0x000fe2000f8e00ff */
[----:B------:R-:W-:Y:S01]  /*0510*/  UIMAD.WIDE UR4, UR10, 0x2, URZ ;  /* 0x000000020a0478a5 */ /* 0x000fe2000f8e023f */
[----:B------:R-:W-:Y:S01]  /*0520*/  IMAD.HI R5, R5, 0x2, RZ ;  /* 0x0000000205057827 */ /* 0x000fe200078e02ff */
[----:B------:R-:W-:Y:S01]  /*0530*/  IADD3 R16, P0, P1, R3, UR8, R16 ;  /* 0x0000000803107c10 */ /* 0x000fe2000f91e010 */
[----:B------:R-:W-:Y:S01]  /*0540*/  UIMAD.WIDE UR6, UR20, 0x2, URZ ;  /* 0x00000002140678a5 */ /* 0x000fe2000f8e023f */
[----:B------:R-:W-:Y:S01]  /*0550*/  IADD3 R14, P2, P3, R7, UR14, R14 ;  /* 0x0000000e070e7c10 */ /* 0x000fe2000fb5e00e */
[----:B------:R-:W-:Y:S01]  /*0560*/  IMAD R7, R6, UR11, RZ ;  /* 0x0000000b06077c24 */ /* 0x000fe2000f8e02ff */
[----:B------:R-:W-:Y:S01]  /*0570*/  LOP3.LUT R3, R2, 0x1c, RZ, 0xc0, !PT ;  /* 0x0000001c02037812 */ /* 0x000fe200078ec0ff */
[----:B------:R-:W-:Y:S01]  /*0580*/  IMAD.U32 R18, RZ, RZ, UR5 ;  /* 0x00000005ff127e24 */ /* 0x000fe2000f8e00ff */
[----:B------:R-:W-:Y:S01]  /*0590*/  ULDC UR4, c[0x0][0x268] ;  /* 0x00009a0000047ab9 */ /* 0x000fe20000000800 */
[----:B------:R-:W-:Y:S01]  /*05a0*/  IMAD.HI R8, R8, 0x2, RZ ;  /* 0x0000000208087827 */ /* 0x000fe200078e02ff */
[----:B------:R-:W-:Y:S01]  /*05b0*/  LEA.HI R10, R3, R10, RZ, 0x1e ;  /* 0x0000000a030a7211 */ /* 0x000fe200078ff0ff */
[----:B------:R-:W-:Y:S01]  /*05c0*/  UIADD3 UR20, UR23, 0x800, URZ ;  /* 0x0000080017147890 */ /* 0x000fe2000fffe03f */
[----:B------:R-:W-:Y:S01]  /*05d0*/  IADD3.X R18, R5, UR9, R18, P0, P1 ;  /* 0x0000000905127c10 */ /* 0x000fe200087e2412 */
[----:B------:R-:W-:Y:S01]  /*05e0*/  IMAD.U32 R9, RZ, RZ, UR7 ;  /* 0x00000007ff097e24 */ /* 0x000fe2000f8e00ff */
[C---:B------:R-:W-:Y:S01]  /*05f0*/  LEA R4, P0, R7.reuse, R16, 0x1 ;  /* 0x0000001007047211 */ /* 0x040fe200078008ff */
[----:B------:R-:W-:Y:S01]  /*0600*/  USHF.R.U32.HI UR8, URZ, 0x4, UR20 ;  /* 0x000000043f087899 */ /* 0x000fe20008011614 */
[----:B------:R-:W-:Y:S01]  /*0610*/  SHF.R.S32.HI R3, RZ, 0x6, R2 ;  /* 0x00000006ff037819 */ /* 0x000fe20000011402 */
[----:B------:R-:W-:Y:S01]  /*0620*/  VIADD R11, R10, UR12 ;  /* 0x0000000c0a0b7c36 */ /* 0x000fe20008000000 */
[----:B------:R-:W-:Y:S01]  /*0630*/  LEA.HI.X.SX32 R5, R7, R18, 0x1, P0 ;  /* 0x0000001207057211 */ /* 0x000fe200000f0eff */
[----:B------:R-:W-:Y:S01]  /*0640*/  IMAD R7, R6, UR4, RZ ;  /* 0x0000000406077c24 */ /* 0x000fe2000f8e02ff */
[----:B------:R-:W-:Y:S01]  /*0650*/  SGXT R3, R3, 0x1 ;  /* 0x000000010303781a */ /* 0x000fe20000000200 */
[----:B------:R-:W-:Y:S01]  /*0660*/  USHF.R.U32.HI UR16, URZ, 0x4, UR23 ;  /* 0x000000043f107899 */ /* 0x000fe20008011617 */
[----:B------:R-:W-:Y:S01]  /*0670*/  IADD3.X R8, R8, UR15, R9, P2, P3 ;  /* 0x0000000f08087c10 */ /* 0x000fe200097e6409 */
[----:B------:R-:W-:Y:S01]  /*0680*/  USGXT.U32 UR8, UR8, 0xe ;  /* 0x0000000e0808789a */ /* 0x000fe20008000000 */
[----:B------:R-:W-:Y:S01]  /*0690*/  LEA R6, P0, R7, R14, 0x1 ;  /* 0x0000000e07067211 */ /* 0x000fe200078008ff */
[----:B------:R-:W-:Y:S01]  /*06a0*/  IMAD.MOV.U32 R9, RZ, RZ, 0x3f800000 ;  /* 0x3f800000ff097424 */ /* 0x000fe200078e00ff */
[----:B------:R-:W-:Y:S01]  /*06b0*/  LOP3.LUT R3, R3, 0x90, RZ, 0xc0, !PT ;  /* 0x0000009003037812 */ /* 0x000fe200078ec0ff */
[----:B------:R-:W-:Y:S01]  /*06c0*/  IMAD.MOV.U32 R13, RZ, RZ, -0x800000 ;  /* 0xff800000ff0d7424 */ /* 0x000fe200078e00ff */
[----:B------:R-:W-:-:S02]  /*06d0*/  LEA.HI.X.SX32 R7, R7, R8, 0x1, P0 ;  /* 0x0000000807077211 */ /* 0x000fc400000f0eff */
[----:B------:R-:W-:Y:S02]  /*06e0*/  CS2R R24, SRZ ;  /* 0x0000000000187805 */ /* 0x000fe4000001ff00 */
[----:B------:R-:W-:Y:S01]  /*06f0*/  LOP3.LUT R8, R3, 0x17e, R12, 0x78, !PT ;  /* 0x0000017e03087812 */ /* 0x000fe200078e780c */
[----:B------:R-:W-:Y:S01]  /*0700*/  IMAD.MOV.U32 R3, RZ, RZ, 0x3f800000 ;  /* 0x3f800000ff037424 */ /* 0x000fe200078e00ff */
[----:B------:R-:W-:Y:S02]  /*0710*/  LOP3.LUT R12, R12, 0x6, RZ, 0xc0, !PT ;  /* 0x000000060c0c7812 */ /* 0x000fe400078ec0ff */
[----:B------:R-:W-:Y:S02]  /*0720*/  CS2R R26, SRZ ;  /* 0x00000000001a7805 */ /* 0x000fe4000001ff00 */
[----:B------:R-:W-:Y:S01]  /*0730*/  MOV R14, 0xff800000 ;  /* 0xff800000000e7802 */ /* 0x000fe20000000f00 */
[----:B------:R-:W-:Y:S01]  /*0740*/  VIADD R10, R11, 0x8 ;  /* 0x000000080b0a7836 */ /* 0x000fe20000000000 */
[----:B------:R-:W-:Y:S01]  /*0750*/  UMOV UR14, 0xfffffff0 ;  /* 0xfffffff0000e7882 */ /* 0x000fe20000000000 */
[----:B------:R-:W-:Y:S01]  /*0760*/  UMOV UR15, 0x3fffffff ;  /* 0x3fffffff000f7882 */ /* 0x000fe20000000000 */
[----:B------:R-:W-:Y:S01]  /*0770*/  UMOV UR9, URZ ;  /* 0x0000003f00097c82 */ /* 0x000fe20008000000 */
[----:B------:R-:W-:Y:S01]  /*0780*/  UMOV UR6, URZ ;  /* 0x0000003f00067c82 */ /* 0x000fe20008000000 */
[----:B------:R-:W-:Y:S01]  /*0790*/  UMOV UR7, URZ ;  /* 0x0000003f00077c82 */ /* 0x000fe20008000000 */
[----:B------:R-:W-:Y:S01]  /*07a0*/  UMOV UR4, URZ ;  /* 0x0000003f00047c82 */ /* 0x000fe20008000000 */
[----:B------:R-:W-:-:S02]  /*07b0*/  USGXT.U32 UR16, UR16, 0xe ;  /* 0x0000000e1010789a */ /* 0x000fc40008000000 */
[----:B------:R-:W-:Y:S01]  /*07c0*/  UIADD3.64 UR14, UR8, -UR14, URZ ;  /* 0x8000000e080e7297 */ /* 0x000fe2000fffe03f */
[----:B------:R-:W-:Y:S01]  /*07d0*/  UMOV UR5, URZ ;  /* 0x0000003f00057c82 */ /* 0x000fe20008000000 */
[----:B------:R-:W-:Y:S01]  /*07e0*/  ULDC UR28, c[0x0][0x238] ;  /* 0x00008e00001c7ab9 */ /* 0x000fe20000000800 */
[----:B------:R-:W-:-:S09]  /*07f0*/  UMOV UR17, 0x40000040 ;  /* 0x4000004000117882 */ /* 0x000fd20000000000 */
.L_x_1:
[----:B------:R-:W-:Y:S02]  /*0800*/  IMAD.U32 R19, RZ, RZ, UR4 ;  /* 0x00000004ff137e24 */ /* 0x000fe4000f8e00ff */
[----:B------:R-:W-:-:S03]  /*0810*/  IMAD.U32 R16, RZ, RZ, UR4 ;  /* 0x00000004ff107e24 */ /* 0x000fc6000f8e00ff */
[----:B------:R-:W-:-:S04]  /*0820*/  LEA R18, P0, R19, R4, 0x1 ;  /* 0x0000000413127211 */ /* 0x000fc800078008ff */
[----:B------:R-:W-:-:S06]  /*0830*/  LEA.HI.X.SX32 R19, R16, R5, 0x1, P0 ;  /* 0x0000000510137211 */ /* 0x000fcc00000f0eff */
[----:B------:R0:W2:Y:S01]  /*0840*/  LDG.E.U16 R19, desc[UR24][R18.64] ;  /* 0x0000001812137981 */ /* 0x0000a2000c1e1500 */
[----:B------:R-:W-:Y:S01]  /*0850*/  MOV R17, UR5 ;  /* 0x0000000500117c02 */ /* 0x000fe20008000f00 */
[----:B------:R-:W-:Y:S01]  /*0860*/  IMAD.U32 R20, RZ, RZ, UR5 ;  /* 0x00000005ff147e24 */ /* 0x000fe2000f8e00ff */
[----:B------:R-:W-:Y:S02]  /*0870*/  BAR.SYNC.DEFER_BLOCKING 0x0 ;  /* 0x0000000000007b1d */ /* 0x000fe40000010000 */
[----:B------:R-:W-:-:S04]  /*0880*/  LEA R16, P0, R17, R6, 0x1 ;  /* 0x0000000611107211 */ /* 0x000fc800078008ff */
[----:B------:R-:W-:Y:S01]  /*0890*/  LEA.HI.X.SX32 R17, R20, R7, 0x1, P0 ;  /* 0x0000000714117211 */ /* 0x000fe200000f0eff */
[----:B------:R-:W-:Y:S01]  /*08a0*/  UMOV UR18, UR8 ;  /* 0x0000000800127c82 */ /* 0x000fe20008000000 */
[----:B------:R-:W-:Y:S01]  /*08b0*/  UMOV UR19, 0xc0000000 ;  /* 0xc000000000137882 */ /* 0x000fe20000000000 */
[----:B------:R-:W-:Y:S01]  /*08c0*/  UMOV UR12, UR16 ;  /* 0x00000010000c7c82 */ /* 0x000fe20008000000 */
[----:B------:R-:W-:Y:S01]  /*08d0*/  UMOV UR13, UR17 ;  /* 0x00000011000d7c82 */ /* 0x000fe20008000000 */
[----:B------:R-:W-:-:S04]  /*08e0*/  IADD3 R20, P0, R12, UR6, RZ ;  /* 0x000000060c147c10 */ /* 0x000fc8000ff1e0ff */
[C---:B0-----:R-:W-:Y:S01]  /*08f0*/  IADD3 R18, P1, R20.reuse, 0x8, RZ ;  /* 0x0000000814127810 */ /* 0x041fe20007f3e0ff */
[----:B------:R-:W-:Y:S01]  /*0900*/  IMAD.X R22, RZ, RZ, UR7, P0 ;  /* 0x00000007ff167e24 */ /* 0x000fe200080e06ff */
[----:B------:R-:W-:Y:S02]  /*0910*/  IADD3 R15, P0, R20, 0x9, RZ ;  /* 0x00000009140f7810 */ /* 0x000fe40007f1e0ff */
[-C--:B------:R-:W-:Y:S01]  /*0920*/  ISETP.GT.U32.AND P5, PT, R18, R11.reuse, PT ;  /* 0x0000000b1200720c */ /* 0x080fe20003fa4070 */
[----:B------:R-:W-:Y:S01]  /*0930*/  IMAD.X R18, RZ, RZ, R22, P1 ;  /* 0x000000ffff127224 */ /* 0x000fe200008e0616 */
[----:B------:R-:W-:Y:S02]  /*0940*/  ISETP.GT.U32.AND P1, PT, R15, R11, PT ;  /* 0x0000000b0f00720c */ /* 0x000fe40003f24070 */
[CC--:B------:R-:W-:Y:S02]  /*0950*/  ISETP.GT.U32.AND P4, PT, R20.reuse, R10.reuse, PT ;  /* 0x0000000a1400720c */ /* 0x0c0fe40003f84070 */
[----:B------:R-:W-:-:S02]  /*0960*/  ISETP.GE.U32.AND P6, PT, R20, R10, PT ;  /* 0x0000000a1400720c */ /* 0x000fc40003fc6070 */
[-C--:B------:R-:W-:Y:S02]  /*0970*/  ISETP.GT.U32.AND P2, PT, R20, R11.reuse, PT ;  /* 0x0000000b1400720c */ /* 0x080fe40003f44070 */
[C---:B------:R-:W-:Y:S02]  /*0980*/  ISETP.GT.U32.AND.EX P4, PT, R22.reuse, RZ, PT, P4 ;  /* 0x000000ff1600720c */ /* 0x040fe40003f84140 */
[----:B------:R-:W-:Y:S02]  /*0990*/  ISETP.GE.U32.AND.EX P6, PT, R22, RZ, PT, P6 ;  /* 0x000000ff1600720c */ /* 0x000fe40003fc6160 */
[----:B------:R-:W-:Y:S02]  /*09a0*/  ISETP.GT.U32.AND.EX P5, PT, R18, RZ, PT, P5 ;  /* 0x000000ff1200720c */ /* 0x000fe40003fa4150 */
[----:B------:R-:W-:Y:S02]  /*09b0*/  ISETP.GT.U32.AND.EX P2, PT, R22, RZ, PT, P2 ;  /* 0x000000ff1600720c */ /* 0x000fe40003f44120 */
[----:B------:R-:W-:-:S04]  /*09c0*/  ISETP.GE.U32.AND P3, PT, R20, R11, PT ;  /* 0x0000000b1400720c */ /* 0x000fc80003f66070 */
[----:B------:R-:W-:Y:S01]  /*09d0*/  ISETP.GE.U32.AND.EX P3, PT, R22, RZ, PT, P3 ;  /* 0x000000ff1600720c */ /* 0x000fe20003f66130 */
[----:B--2---:R0:W-:Y:S01]  /*09e0*/  STS.U16 [R8+UR23+0x800], R19 ;  /* 0x0008001308007988 */ /* 0x0041e20008000417 */
[----:B------:R1:W-:Y:S06]  /*09f0*/  MEMBAR.ALL.CTA ;  /* 0x0000000000007992 */ /* 0x0003ec0000008000 */
[----:B-1----:R-:W1:Y:S02]  /*0a00*/  FENCE.VIEW.ASYNC.S ;  /* 0x00000000000073c6 */ /* 0x002e640000000000 */
[----:B-1----:R-:W-:Y:S06]  /*0a10*/  BAR.SYNC.DEFER_BLOCKING 0x0 ;  /* 0x0000000000007b1d */ /* 0x002fec0000010000 */
[----:B------:R1:W2:Y:S01]  /*0a20*/  LDG.E.U16 R21, desc[UR24][R16.64] ;  /* 0x0000001810157981 */ /* 0x0002a2000c1e1500 */
[----:B------:R-:W-:Y:S01]  /*0a30*/  WARPGROUP.ARRIVE ;  /* 0x00000000000079c5 */ /* 0x000fe20000000000 */
[----:B------:R-:W-:-:S02]  /*0a40*/  USHF.L.U32 UR10, UR27, 0x2, URZ ;  /* 0x000000021b0a7899 */ /* 0x000fc4000800063f */
[----:B------:R-:W-:Y:S02]  /*0a50*/  UIADD3 UR6, UP0, UR6, 0x10, URZ ;  /* 0x0000001006067890 */ /* 0x000fe4000ff1e03f */
[----:B------:R-:W-:Y:S01]  /*0a60*/  ULOP3.LUT UR10, UR10, 0x10, URZ, 0xc0, !UPT ;  /* 0x000000100a0a7892 */ /* 0x000fe2000f8ec03f */
[----:B------:R-:W-:Y:S01]  /*0a70*/  HGMMA.64x8x16.F32.BF16 R36, gdesc[UR16].tnspA, RZ, !UPT ;  /* 0x20000000102479f0 */ /* 0x000fe2000c7018ff */
[----:B------:R-:W-:Y:S01]  /*0a80*/  UMOV UR19, 0xc0000000 ;  /* 0xc000000000137882 */ /* 0x000fe20000000000 */
[----:B------:R-:W-:Y:S01]  /*0a90*/  UIADD3.X UR7, URZ, UR7, URZ, UP0, !UPT ;  /* 0x000000073f077290 */ /* 0x000fe200087fe43f */
[----:B-1----:R-:W-:Y:S01]  /*0aa0*/  IMAD.X R16, RZ, RZ, R22, P0 ;  /* 0x000000ffff107224 */ /* 0x002fe200000e0616 */
[----:B------:R-:W-:Y:S01]  /*0ab0*/  HGMMA.64x8x16.F32.BF16 R32, gdesc[UR12].tnspA, RZ, !UPT, gsb0 ;  /* 0x200000000c2079f0 */ /* 0x000fe2000c0018ff */
[----:B------:R-:W-:Y:S01]  /*0ac0*/  ISETP.GT.U32.AND P0, PT, R15, R10, PT ;  /* 0x0000000a0f00720c */ /* 0x000fe20003f04070 */
[----:B------:R-:W-:Y:S02]  /*0ad0*/  ULEA.HI UR10, UR20, UR10, URZ, 0x1c ;  /* 0x0000000a140a7291 */ /* 0x000fe4000f8fe03f */
[C---:B------:R-:W-:Y:S01]  /*0ae0*/  ISETP.GT.U32.AND.EX P1, PT, R16.reuse, RZ, PT, P1 ;  /* 0x000000ff1000720c */ /* 0x040fe20003f24110 */
[----:B------:R-:W-:Y:S01]  /*0af0*/  UISETP.GE.U32.AND UP0, UPT, UR6, UR26, UPT ;  /* 0x0000001a0600728c */ /* 0x000fe2000bf06070 */
[----:B------:R-:W-:Y:S01]  /*0b00*/  ISETP.GT.U32.AND.EX P0, PT, R16, RZ, PT, P0 ;  /* 0x000000ff1000720c */ /* 0x000fe20003f04100 */
[----:B------:R-:W-:-:S02]  /*0b10*/  ULOP3.LUT UR10, UR10, 0x3fff, URZ, 0xc0, !UPT ;  /* 0x00003fff0a0a7892 */ /* 0x000fc4000f8ec03f */
[----:B------:R-:W-:Y:S02]  /*0b20*/  UISETP.GE.U32.AND.EX UP0, UPT, UR7, URZ, UPT, UP0 ;  /* 0x0000003f0700728c */ /* 0x000fe4000bf06100 */
[----:B------:R-:W-:Y:S02]  /*0b30*/  ULEA UR5, UR21, UR5, 0x4 ;  /* 0x0000000515057291 */ /* 0x000fe4000f8e203f */
[----:B------:R-:W-:Y:S01]  /*0b40*/  ULEA UR4, UR11, UR4, 0x4 ;  /* 0x000000040b047291 */ /* 0x000fe2000f8e203f */
[----:B------:R-:W-:Y:S01]  /*0b50*/  UMOV UR18, UR10 ;  /* 0x0000000a00127c82 */ /* 0x000fe20008000000 */
[----:B------:R-:W-:Y:S02]  /*0b60*/  WARPGROUP.DEPBAR.LE gsb0, 0x0 ;  /* 0x00008000000079c5 */ /* 0x000fe40000010000 */
[----:B------:R-:W-:Y:S01]  /*0b70*/  FMUL R16, R38, UR28 ;  /* 0x0000001c26107c20 */ /* 0x000fe20008400000 */
[----:B------:R-:W-:Y:S01]  /*0b80*/  FMUL R17, R39, UR28 ;  /* 0x0000001c27117c20 */ /* 0x000fe20008400000 */
[----:B------:R-:W-:Y:S01]  /*0b90*/  FMUL R18, R34, UR28 ;  /* 0x0000001c22127c20 */ /* 0x000fe20008400000 */
[----:B------:R-:W-:Y:S01]  /*0ba0*/  FMUL R20, R35, UR28 ;  /* 0x0000001c23147c20 */ /* 0x000fe20008400000 */
[----:B------:R-:W-:Y:S01]  /*0bb0*/  BAR.SYNC.DEFER_BLOCKING 0x0 ;  /* 0x0000000000007b1d */ /* 0x000fe20000010000 */
[----:B------:R-:W-:Y:S01]  /*0bc0*/  FSEL R16, R16, -INF , !P4 ;  /* 0xff80000010107808 */ /* 0x000fe20006000000 */
[----:B------:R-:W-:Y:S01]  /*0bd0*/  FMUL R36, R36, UR28 ;  /* 0x0000001c24247c20 */ /* 0x000fe20008400000 */
[----:B------:R-:W-:-:S02]  /*0be0*/  FSEL R17, R17, -INF , !P6 ;  /* 0xff80000011117808 */ /* 0x000fc40007000000 */
[----:B------:R-:W-:Y:S02]  /*0bf0*/  FSEL R18, R18, -INF , !P2 ;  /* 0xff80000012127808 */ /* 0x000fe40005000000 */
[----:B------:R-:W-:Y:S02]  /*0c00*/  FMNMX R15, R16, R17, !PT ;  /* 0x00000011100f7209 */ /* 0x000fe40007800000 */
[----:B------:R-:W-:Y:S02]  /*0c10*/  FSEL R20, R20, -INF , !P0 ;  /* 0xff80000014147808 */ /* 0x000fe40004000000 */
[----:B------:R-:W-:Y:S02]  /*0c20*/  FMNMX R15, R18, R15, !PT ;  /* 0x0000000f120f7209 */ /* 0x000fe40007800000 */
[----:B------:R-:W-:Y:S02]  /*0c30*/  FSEL R36, R36, -INF , !P2 ;  /* 0xff80000024247808 */ /* 0x000fe40005000000 */
[----:B0-----:R-:W-:-:S02]  /*0c40*/  FMNMX R19, R20, R15, !PT ;  /* 0x0000000f14137209 */ /* 0x001fc40007800000 */
[----:B------:R-:W-:-:S03]  /*0c50*/  PLOP3.LUT P0, PT, PT, PT, UP0, 0x80, 0x0 ;  /* 0x000000000000781c */ /* 0x000fc60003f0f008 */
[----:B------:R-:W0:Y:S02]  /*0c60*/  SHFL.BFLY PT, R22, R19, 0x2, 0x1f ;  /* 0x0c401f0013167f89 */ /* 0x000e2400000e0000 */
[----:B0-----:R-:W-:-:S05]  /*0c70*/  FMNMX R22, R19, R22, !PT ;  /* 0x0000001613167209 */ /* 0x001fca0007800000 */
[----:B------:R-:W0:Y:S02]  /*0c80*/  SHFL.BFLY PT, R15, R22, 0x1, 0x1f ;  /* 0x0c201f00160f7f89 */ /* 0x000e2400000e0000 */
[----:B0-----:R-:W-:-:S04]  /*0c90*/  FMNMX R15, R22, R15, !PT ;  /* 0x0000000f160f7209 */ /* 0x001fc80007800000 */
[----:B------:R-:W-:-:S05]  /*0ca0*/  FMNMX R15, R15, R14, !PT ;  /* 0x0000000e0f0f7209 */ /* 0x000fca0007800000 */
[--C-:B------:R-:W-:Y:S01]  /*0cb0*/  FADD R16, R16, -R15.reuse ;  /* 0x8000000f10107221 */ /* 0x100fe20000000000 */
[--C-:B------:R-:W-:Y:S01]  /*0cc0*/  FADD R17, R17, -R15.reuse ;  /* 0x8000000f11117221 */ /* 0x100fe20000000000 */
[--C-:B------:R-:W-:Y:S01]  /*0cd0*/  FADD R20, R20, -R15.reuse ;  /* 0x8000000f14147221 */ /* 0x100fe20000000000 */
[----:B------:R-:W-:Y:S01]  /*0ce0*/  FADD R14, -R15, R14 ;  /* 0x0000000e0f0e7221 */ /* 0x000fe20000000100 */
[----:B------:R-:W-:Y:S01]  /*0cf0*/  FMUL R29, R16, 1.4426950216293334961 ;  /* 0x3fb8aa3b101d7820 */ /* 0x000fe20000400000 */
[----:B------:R-:W-:Y:S01]  /*0d00*/  FADD R16, R18, -R15 ;  /* 0x8000000f12107221 */ /* 0x000fe20000000000 */
[----:B------:R-:W-:Y:S01]  /*0d10*/  FMUL R17, R17, 1.4426950216293334961 ;  /* 0x3fb8aa3b11117820 */ /* 0x000fe20000400000 */
[----:B------:R-:W-:Y:S02]  /*0d20*/  FMUL R20, R20, 1.4426950216293334961 ;  /* 0x3fb8aa3b14147820 */ /* 0x000fe40000400000 */
[----:B------:R-:W-:Y:S01]  /*0d30*/  FMUL R16, R16, 1.4426950216293334961 ;  /* 0x3fb8aa3b10107820 */ /* 0x000fe20000400000 */
[----:B------:R-:W-:Y:S08]  /*0d40*/  MUFU.EX2 R29, R29 ;  /* 0x0000001d001d7308 */ /* 0x000ff00000000800 */
[----:B------:R0:W1:Y:S08]  /*0d50*/  MUFU.EX2 R18, R17 ;  /* 0x0000001100127308 */ /* 0x0000700000000800 */
[----:B------:R-:W3:Y:S01]  /*0d60*/  MUFU.EX2 R16, R16 ;  /* 0x0000001000107308 */ /* 0x000ee20000000800 */
[----:B0-----:R-:W-:-:S07]  /*0d70*/  FMUL R17, R14, 1.4426950216293334961 ;  /* 0x3fb8aa3b0e117820 */ /* 0x001fce0000400000 */
[----:B------:R-:W0:Y:S01]  /*0d80*/  MUFU.EX2 R31, R20 ;  /* 0x00000014001f7308 */ /* 0x000e220000000800 */
[----:B-1----:R-:W-:Y:S01]  /*0d90*/  FADD R19, R29, R18 ;  /* 0x000000121d137221 */ /* 0x002fe20000000000 */
[----:B------:R-:W-:Y:S01]  /*0da0*/  F2FP.BF16.F32.PACK_AB R29, R18, R29 ;  /* 0x0000001d121d723e */ /* 0x000fe200000010ff */
[----:B------:R-:W-:-:S05]  /*0db0*/  FMUL R18, R32, UR28 ;  /* 0x0000001c20127c20 */ /* 0x000fca0008400000 */
[----:B------:R1:W4:Y:S01]  /*0dc0*/  MUFU.EX2 R14, R17 ;  /* 0x00000011000e7308 */ /* 0x0003220000000800 */
[----:B---3--:R-:W-:Y:S01]  /*0dd0*/  FADD R22, R16, R19 ;  /* 0x0000001310167221 */ /* 0x008fe20000000000 */
[----:B------:R-:W-:-:S03]  /*0de0*/  FSEL R18, R18, -INF , !P5 ;  /* 0xff80000012127808 */ /* 0x000fc60006800000 */
[----:B0-----:R-:W-:Y:S01]  /*0df0*/  FADD R22, R31, R22 ;  /* 0x000000161f167221 */ /* 0x001fe20000000000 */
[----:B-1----:R-:W-:Y:S01]  /*0e00*/  FMUL R17, R33, UR28 ;  /* 0x0000001c21117c20 */ /* 0x002fe20008400000 */
[----:B------:R-:W-:-:S03]  /*0e10*/  F2FP.BF16.F32.PACK_AB R31, R31, R16 ;  /* 0x000000101f1f723e */ /* 0x000fc600000010ff */
[----:B------:R-:W0:Y:S01]  /*0e20*/  SHFL.BFLY PT, R19, R22, 0x2, 0x1f ;  /* 0x0c401f0016137f89 */ /* 0x000e2200000e0000 */
[----:B------:R-:W-:Y:S01]  /*0e30*/  FSEL R17, R17, -INF , !P1 ;  /* 0xff80000011117808 */ /* 0x000fe20004800000 */
[-C--:B----4-:R-:W-:Y:S01]  /*0e40*/  FMUL R26, R26, R14.reuse ;  /* 0x0000000e1a1a7220 */ /* 0x090fe20000400000 */
[----:B------:R-:W-:Y:S01]  /*0e50*/  FMUL R27, R27, R14 ;  /* 0x0000000e1b1b7220 */ /* 0x000fe20000400000 */
[----:B0-----:R-:W-:-:S05]  /*0e60*/  FADD R19, R22, R19 ;  /* 0x0000001316137221 */ /* 0x001fca0000000000 */
[----:B------:R-:W0:Y:S04]  /*0e70*/  SHFL.BFLY PT, R28, R19, 0x1, 0x1f ;  /* 0x0c201f00131c7f89 */ /* 0x000e2800000e0000 */
[----:B--2---:R0:W-:Y:S01]  /*0e80*/  STS.U16 [R8+UR23+0x800], R21 ;  /* 0x0008001508007988 */ /* 0x0041e20008000417 */
[----:B------:R1:W-:Y:S06]  /*0e90*/  MEMBAR.ALL.CTA ;  /* 0x0000000000007992 */ /* 0x0003ec0000008000 */
[----:B-1----:R-:W1:Y:S01]  /*0ea0*/  FENCE.VIEW.ASYNC.S ;  /* 0x00000000000073c6 */ /* 0x002e620000000000 */
[----:B0-----:R-:W-:-:S04]  /*0eb0*/  FADD R21, R19, R28 ;  /* 0x0000001c13157221 */ /* 0x001fc80000000000 */
[----:B------:R-:W-:Y:S01]  /*0ec0*/  FFMA R3, R14, R3, R21 ;  /* 0x000000030e037223 */ /* 0x000fe20000000015 */
[----:B------:R-:W-:-:S05]  /*0ed0*/  FMUL R14, R37, UR28 ;  /* 0x0000001c250e7c20 */ /* 0x000fca0008400000 */
[----:B------:R-:W-:-:S04]  /*0ee0*/  FSEL R14, R14, -INF , !P3 ;  /* 0xff8000000e0e7808 */ /* 0x000fc80005800000 */
[----:B------:R-:W-:-:S04]  /*0ef0*/  FMNMX R19, R36, R14, !PT ;  /* 0x0000000e24137209 */ /* 0x000fc80007800000 */
[----:B------:R-:W-:-:S04]  /*0f00*/  FMNMX R20, R18, R19, !PT ;  /* 0x0000001312147209 */ /* 0x000fc80007800000 */
[----:B------:R-:W-:-:S05]  /*0f10*/  FMNMX R20, R17, R20, !PT ;  /* 0x0000001411147209 */ /* 0x000fca0007800000 */
[----:B-1----:R-:W0:Y:S02]  /*0f20*/  SHFL.BFLY PT, R19, R20, 0x2, 0x1f ;  /* 0x0c401f0014137f89 */ /* 0x002e2400000e0000 */
[----:B0-----:R-:W-:-:S05]  /*0f30*/  FMNMX R21, R20, R19, !PT ;  /* 0x0000001314157209 */ /* 0x001fca0007800000 */
[----:B------:R-:W0:Y:S02]  /*0f40*/  SHFL.BFLY PT, R22, R21, 0x1, 0x1f ;  /* 0x0c201f0015167f89 */ /* 0x000e2400000e0000 */
[----:B0-----:R-:W-:-:S04]  /*0f50*/  FMNMX R22, R21, R22, !PT ;  /* 0x0000001615167209 */ /* 0x001fc80007800000 */
[----:B------:R-:W-:-:S05]  /*0f60*/  FMNMX R19, R22, R13, !PT ;  /* 0x0000000d16137209 */ /* 0x000fca0007800000 */
[--C-:B------:R-:W-:Y:S01]  /*0f70*/  FADD R36, R36, -R19.reuse ;  /* 0x8000001324247221 */ /* 0x100fe20000000000 */
[--C-:B------:R-:W-:Y:S01]  /*0f80*/  FADD R14, R14, -R19.reuse ;  /* 0x800000130e0e7221 */ /* 0x100fe20000000000 */
[--C-:B------:R-:W-:Y:S01]  /*0f90*/  FADD R18, R18, -R19.reuse ;  /* 0x8000001312127221 */ /* 0x100fe20000000000 */
[----:B------:R-:W-:Y:S01]  /*0fa0*/  FADD R17, R17, -R19 ;  /* 0x8000001311117221 */ /* 0x000fe20000000000 */
[----:B------:R-:W-:Y:S01]  /*0fb0*/  FMUL R28, R36, 1.4426950216293334961 ;  /* 0x3fb8aa3b241c7820 */ /* 0x000fe20000400000 */
[----:B------:R-:W-:Y:S01]  /*0fc0*/  FMUL R14, R14, 1.4426950216293334961 ;  /* 0x3fb8aa3b0e0e7820 */ /* 0x000fe20000400000 */
[----:B------:R-:W-:Y:S01]  /*0fd0*/  FMUL R18, R18, 1.4426950216293334961 ;  /* 0x3fb8aa3b12127820 */ /* 0x000fe20000400000 */
[----:B------:R-:W-:Y:S01]  /*0fe0*/  FMUL R17, R17, 1.4426950216293334961 ;  /* 0x3fb8aa3b11117820 */ /* 0x000fe20000400000 */
[----:B------:R-:W-:Y:S01]  /*0ff0*/  FADD R13, -R19, R13 ;  /* 0x0000000d130d7221 */ /* 0x000fe20000000100 */
[----:B------:R-:W-:Y:S03]  /*1000*/  MUFU.EX2 R23, R14 ;  /* 0x0000000e00177308 */ /* 0x000fe60000000800 */
[----:B------:R-:W-:-:S05]  /*1010*/  FMUL R13, R13, 1.4426950216293334961 ;  /* 0x3fb8aa3b0d0d7820 */ /* 0x000fca0000400000 */
[----:B------:R-:W0:Y:S08]  /*1020*/  MUFU.EX2 R28, R28 ;  /* 0x0000001c001c7308 */ /* 0x000e300000000800 */
[----:B------:R-:W1:Y:S08]  /*1030*/  MUFU.EX2 R18, R18 ;  /* 0x0000001200127308 */ /* 0x000e700000000800 */
[----:B------:R-:W2:Y:S01]  /*1040*/  MUFU.EX2 R17, R17 ;  /* 0x0000001100117308 */ /* 0x000ea20000000800 */
[----:B0-----:R-:W-:Y:S01]  /*1050*/  FADD R21, R28, R23 ;  /* 0x000000171c157221 */ /* 0x001fe20000000000 */
[----:B------:R-:W-:-:S06]  /*1060*/  F2FP.BF16.F32.PACK_AB R28, R23, R28 ;  /* 0x0000001c171c723e */ /* 0x000fcc00000010ff */
[----:B------:R-:W0:Y:S01]  /*1070*/  MUFU.EX2 R14, R13 ;  /* 0x0000000d000e7308 */ /* 0x000e220000000800 */
[----:B-1----:R-:W-:-:S04]  /*1080*/  FADD R16, R18, R21 ;  /* 0x0000001512107221 */ /* 0x002fc80000000000 */
[C---:B--2---:R-:W-:Y:S01]  /*1090*/  FADD R16, R17.reuse, R16 ;  /* 0x0000001011107221 */ /* 0x044fe20000000000 */
[----:B------:R-:W-:-:S04]  /*10a0*/  F2FP.BF16.F32.PACK_AB R30, R17, R18 ;  /* 0x00000012111e723e */ /* 0x000fc800000010ff */
[----:B------:R-:W1:Y:S01]  /*10b0*/  SHFL.BFLY PT, R21, R16, 0x2, 0x1f ;  /* 0x0c401f0010157f89 */ /* 0x000e6200000e0000 */
[-C--:B0-----:R-:W-:Y:S01]  /*10c0*/  FMUL R24, R24, R14.reuse ;  /* 0x0000000e18187220 */ /* 0x081fe20000400000 */
[----:B------:R-:W-:Y:S01]  /*10d0*/  FMUL R25, R25, R14 ;  /* 0x0000000e19197220 */ /* 0x000fe20000400000 */
[----:B------:R-:W-:Y:S01]  /*10e0*/  BAR.SYNC.DEFER_BLOCKING 0x0 ;  /* 0x0000000000007b1d */ /* 0x000fe20000010000 */
[----:B-1----:R-:W-:-:S05]  /*10f0*/  FADD R21, R16, R21 ;  /* 0x0000001510157221 */ /* 0x002fca0000000000 */
[----:B------:R-:W-:Y:S01]  /*1100*/  WARPGROUP.ARRIVE ;  /* 0x00000000000079c5 */ /* 0x000fe20000000000 */
[----:B------:R-:W0:Y:S05]  /*1110*/  SHFL.BFLY PT, R16, R21, 0x1, 0x1f ;  /* 0x0c201f0015107f89 */ /* 0x000e2a00000e0000 */
[----:B------:R-:W-:Y:S01]  /*1120*/  HGMMA.64x8x16.F32.BF16 R24, R28, gdesc[UR16], R24, gsb0 ;  /* 0x000000101c187df0 */ /* 0x000fe20008001818 */
[----:B0-----:R-:W-:Y:S01]  /*1130*/  FADD R13, R21, R16 ;  /* 0x00000010150d7221 */ /* 0x001fe20000000000 */
[----:B------:R-:W-:-:S03]  /*1140*/  IMAD.MOV.U32 R16, RZ, RZ, R19 ;  /* 0x000000ffff107224 */ /* 0x000fc600078e0013 */
[----:B------:R-:W-:Y:S01]  /*1150*/  FFMA R9, R14, R9, R13 ;  /* 0x000000090e097223 */ /* 0x000fe2000000000d */
[----:B------:R-:W-:Y:S01]  /*1160*/  MOV R13, R19 ;  /* 0x00000013000d7202 */ /* 0x000fe20000000f00 */
[----:B------:R-:W-:Y:S01]  /*1170*/  IMAD.MOV.U32 R14, RZ, RZ, R15 ;  /* 0x000000ffff0e7224 */ /* 0x000fe200078e000f */
[----:B------:R-:W-:Y:S02]  /*1180*/  WARPGROUP.DEPBAR.LE gsb0, 0x0 ;  /* 0x00008000000079c5 */ /* 0x000fe40000010000 */
[----:B------:R-:W-:Y:S05]  /*1190*/  @!P0 BRA `(.L_x_1) ;  /* 0xfffffff400988947 */ /* 0x000fea000383ffff */
.L_x_0:
[C---:B------:R-:W-:Y:S01]  /*11a0*/  IMAD.SHL.U32 R4, R2.reuse, 0x40, RZ ;  /* 0x0000004002047824 */ /* 0x040fe200078e00ff */
[C---:B-1----:R-:W-:Y:S01]  /*11b0*/  LOP3.LUT R5, R2.reuse, 0x3f, RZ, 0xc0, !PT ;  /* 0x0000003f02057812 */ /* 0x042fe200078ec0ff */
[----:B------:R-:W-:Y:S01]  /*11c0*/  IMAD.MOV.U32 R17, RZ, RZ, R9 ;  /* 0x000000ffff117224 */ /* 0x000fe200078e0009 */
[C---:B------:R-:W-:Y:S01]  /*11d0*/  LOP3.LUT R8, R2.reuse, 0xc0, RZ, 0xc0, !PT ;  /* 0x000000c002087812 */ /* 0x040fe200078ec0ff */
[----:B------:R-:W-:Y:S01]  /*11e0*/  IMAD.SHL.U32 R6, R2, 0x8, RZ ;  /* 0x0000000802067824 */ /* 0x000fe200078e00ff */
[----:B------:R-:W-:Y:S01]  /*11f0*/  LOP3.LUT R4, R4, 0x600, RZ, 0xc0, !PT ;  /* 0x0000060004047812 */ /* 0x000fe200078ec0ff */
[----:B------:R-:W-:Y:S01]  /*1200*/  IMAD.MOV.U32 R12, RZ, RZ, R3 ;  /* 0x000000ffff0c7224 */ /* 0x000fe200078e0003 */
[----:B------:R-:W-:Y:S01]  /*1210*/  SHF.L.U32 R7, R2, 0x2, RZ ;  /* 0x0000000202077819 */ /* 0x000fe200000006ff */
[----:B------:R-:W-:Y:S01]  /*1220*/  FMUL R3, R26, 0.25 ;  /* 0x3e8000001a037820 */ /* 0x000fe20000400000 */
[----:B------:R-:W-:Y:S01]  /*1230*/  ISETP.NE.U32.AND P0, PT, R8, RZ, PT ;  /* 0x000000ff0800720c */ /* 0x000fe20003f05070 */
[----:B------:R-:W-:Y:S01]  /*1240*/  IMAD R5, R5, 0x4, R4 ;  /* 0x0000000405057824 */ /* 0x000fe200078e0204 */
[----:B------:R-:W-:Y:S01]  /*1250*/  SHF.R.U32.HI R4, RZ, 0x2, R2 ;  /* 0x00000002ff047819 */ /* 0x000fe20000011602 */
[C---:B------:R-:W-:Y:S01]  /*1260*/  FMUL R8, R17.reuse, 8388608 ;  /* 0x4b00000011087820 */ /* 0x040fe20000400000 */
[----:B------:R-:W-:Y:S01]  /*1270*/  FSETP.GEU.AND P3, PT, R17, 1.175494350822287508e-38, PT ;  /* 0x008000001100780b */ /* 0x000fe20003f6e000 */
[----:B------:R-:W-:Y:S01]  /*1280*/  FMUL R9, R12, 8388608 ;  /* 0x4b0000000c097820 */ /* 0x000fe20000400000 */
[----:B------:R-:W-:Y:S01]  /*1290*/  LOP3.LUT R4, R5, 0x20, R4, 0x78, !PT ;  /* 0x0000002005047812 */ /* 0x000fe200078e7804 */
[----:B------:R-:W-:Y:S01]  /*12a0*/  IMAD.U32 R5, RZ, RZ, UR27 ;  /* 0x0000001bff057e24 */ /* 0x000fe2000f8e00ff */
[----:B------:R-:W-:Y:S01]  /*12b0*/  LOP3.LUT R6, R6, 0x38, RZ, 0xc0, !PT ;  /* 0x0000003806067812 */ /* 0x000fe200078ec0ff */
[----:B------:R-:W-:Y:S01]  /*12c0*/  FMUL R11, R24, 0.25 ;  /* 0x3e800000180b7820 */ /* 0x000fe20000400000 */
[----:B------:R-:W-:Y:S01]  /*12d0*/  LOP3.LUT R7, R7, 0xc0, RZ, 0xc0, !PT ;  /* 0x000000c007077812 */ /* 0x000fe200078ec0ff */
[----:B------:R-:W-:Y:S01]  /*12e0*/  IMAD.MOV.U32 R19, RZ, RZ, 0x3dc6b27f ;  /* 0x3dc6b27fff137424 */ /* 0x000fe200078e00ff */
[----:B------:R-:W-:Y:S01]  /*12f0*/  FSETP.GT.AND P1, PT, |R12|, 8.50705917302346158658e+37, PT ;  /* 0x7e8000000c00780b */ /* 0x000fe20003f24200 */
[----:B------:R-:W-:Y:S01]  /*1300*/  BAR.SYNC.DEFER_BLOCKING 0x0 ;  /* 0x0000000000007b1d */ /* 0x000fe20000010000 */
[----:B------:R-:W-:-:S02]  /*1310*/  FSEL R8, R8, R17, !P3 ;  /* 0x0000001108087208 */ /* 0x000fc40005800000 */
[----:B------:R-:W-:Y:S02]  /*1320*/  IADD3 R7, R7, UR23, R6 ;  /* 0x0000001707077c10 */ /* 0x000fe4000fffe006 */
[----:B------:R-:W-:Y:S01]  /*1330*/  FSETP.GT.AND P2, PT, |R17|, 8.50705917302346158658e+37, PT ;  /* 0x7e8000001100780b */ /* 0x000fe20003f44200 */
[----:B------:R-:W-:Y:S01]  /*1340*/  ULDC.64 UR4, c[0x0][0x270] ;  /* 0x00009c0000047ab9 */ /* 0x000fe20000000a00 */
[----:B------:R-:W-:Y:S01]  /*1350*/  LOP3.LUT R6, R4, 0x2, R5, 0xf8, !PT ;  /* 0x0000000204067812 */ /* 0x000fe200078ef805 */
[----:B------:R-:W-:Y:S01]  /*1360*/  FMUL R4, R27, 0.25 ;  /* 0x3e8000001b047820 */ /* 0x000fe20000400000 */
[----:B------:R-:W-:Y:S01]  /*1370*/  FSEL R26, R3, R26, P1 ;  /* 0x0000001a031a7208 */ /* 0x000fe20000800000 */
[----:B------:R-:W-:Y:S01]  /*1380*/  VIADD R3, R8, 0xc0cafb0d ;  /* 0xc0cafb0d08037836 */ /* 0x000fe20000000000 */
[----:B------:R-:W-:Y:S01]  /*1390*/  FSETP.GEU.AND P4, PT, R12, 1.175494350822287508e-38, PT ;  /* 0x008000000c00780b */ /* 0x000fe20003f8e000 */
[----:B------:R-:W-:Y:S01]  /*13a0*/  UIMAD UR4, UR22, UR4, URZ ;  /* 0x00000004160472a4 */ /* 0x000fe2000f8e023f */
[----:B------:R-:W-:Y:S01]  /*13b0*/  FSEL R27, R4, R27, P1 ;  /* 0x0000001b041b7208 */ /* 0x000fe20000800000 */
[----:B------:R-:W-:Y:S01]  /*13c0*/  FMUL R4, R25, 0.25 ;  /* 0x3e80000019047820 */ /* 0x000fe20000400000 */
[----:B------:R-:W-:Y:S01]  /*13d0*/  FSETP.GEU.AND P5, PT, |R17|, 1.175494350822287508e-38, PT ;  /* 0x008000001100780b */ /* 0x000fe20003fae200 */
[----:B------:R-:W-:Y:S01]  /*13e0*/  USHF.L.U32 UR6, UR4, 0x1, URZ ;  /* 0x0000000104067899 */ /* 0x000fe2000800063f */
[----:B------:R-:W-:Y:S01]  /*13f0*/  LOP3.LUT R5, R3, 0xff800000, RZ, 0xc0, !PT ;  /* 0xff80000003057812 */ /* 0x000fe200078ec0ff */
[----:B------:R-:W-:Y:S01]  /*1400*/  @P2 FMUL R17, R17, 0.25 ;  /* 0x3e80000011112820 */ /* 0x000fe20000400000 */
[----:B------:R-:W-:-:S02]  /*1410*/  FSEL R3, R9, R12, !P4 ;  /* 0x0000000c09037208 */ /* 0x000fc40006000000 */
[----:B------:R-:W-:Y:S02]  /*1420*/  FSEL R25, R4, R25, P2 ;  /* 0x0000001904197208 */ /* 0x000fe40001000000 */
[----:B------:R-:W-:Y:S02]  /*1430*/  FSEL R13, R11, R24, P2 ;  /* 0x000000180b0d7208 */ /* 0x000fe40001000000 */
[----:B------:R-:W-:Y:S02]  /*1440*/  IADD3 R4, R3, -0x3f3504f3, RZ ;  /* 0xc0cafb0d03047810 */ /* 0x000fe40007ffe0ff */
[C---:B------:R-:W-:Y:S01]  /*1450*/  FSETP.GEU.AND P2, PT, |R12|.reuse, 1.175494350822287508e-38, PT ;  /* 0x008000000c00780b */ /* 0x040fe20003f4e200 */
[----:B------:R-:W-:Y:S01]  /*1460*/  @!P5 FMUL R17, R17, 16777216 ;  /* 0x4b8000001111d820 */ /* 0x000fe20000400000 */
[----:B------:R-:W-:Y:S01]  /*1470*/  FSEL R10, RZ, -23, P3 ;  /* 0xc1b80000ff0a7808 */ /* 0x000fe20001800000 */
[----:B------:R-:W-:Y:S01]  /*1480*/  @P1 FMUL R12, R12, 0.25 ;  /* 0x3e8000000c0c1820 */ /* 0x000fe20000400000 */
[----:B------:R-:W-:Y:S01]  /*1490*/  I2FP.F32.S32 R9, R5 ;  /* 0x0000000500097245 */ /* 0x000fe20000201400 */
[----:B------:R0:W1:Y:S01]  /*14a0*/  MUFU.RCP R18, R17 ;  /* 0x0000001100127308 */ /* 0x0000620000001000 */
[----:B------:R-:W-:Y:S01]  /*14b0*/  LOP3.LUT R4, R4, 0xff800000, RZ, 0xc0, !PT ;  /* 0xff80000004047812 */ /* 0x000fe200078ec0ff */
[----:B------:R-:W-:Y:S01]  /*14c0*/  IMAD.IADD R5, R8, 0x1, -R5 ;  /* 0x0000000108057824 */ /* 0x000fe200078e0a05 */
[----:B------:R-:W-:Y:S01]  /*14d0*/  FSEL R11, RZ, -23, P4 ;  /* 0xc1b80000ff0b7808 */ /* 0x000fe20002000000 */
[----:B------:R-:W-:Y:S01]  /*14e0*/  FFMA.FTZ R10, R9, 1.1920928955078125e-07, R10 ;  /* 0x34000000090a7823 */ /* 0x000fe2000001000a */
[----:B------:R-:W-:Y:S01]  /*14f0*/  I2FP.F32.S32 R14, R4 ;  /* 0x00000004000e7245 */ /* 0x000fe20000201400 */
[----:B------:R-:W-:-:S02]  /*1500*/  IMAD.IADD R9, R3, 0x1, -R4 ;  /* 0x0000000103097824 */ /* 0x000fc400078e0a04 */
[----:B------:R-:W-:Y:S01]  /*1510*/  FADD R5, R5, -1 ;  /* 0xbf80000005057421 */ /* 0x000fe20000000000 */
[----:B------:R-:W-:Y:S01]  /*1520*/  @!P2 FMUL R12, R12, 16777216 ;  /* 0x4b8000000c0ca820 */ /* 0x000fe20000400000 */
[----:B------:R-:W-:Y:S01]  /*1530*/  @!P5 FMUL R25, R25, 16777216 ;  /* 0x4b8000001919d820 */ /* 0x000fe20000400000 */
[----:B------:R-:W-:Y:S01]  /*1540*/  FADD R4, R9, -1 ;  /* 0xbf80000009047421 */ /* 0x000fe20000000000 */
[----:B------:R-:W-:Y:S01]  /*1550*/  FFMA.FTZ R11, R14, 1.1920928955078125e-07, R11 ;  /* 0x340000000e0b7823 */ /* 0x000fe2000001000b */
[-C--:B------:R-:W-:Y:S01]  /*1560*/  FFMA.FTZ R14, R5, R19.reuse, -0.16845393180847167969 ;  /* 0xbe2c7f30050e7423 */ /* 0x080fe20000010013 */
[----:B------:R-:W-:Y:S01]  /*1570*/  @!P5 FMUL R13, R13, 16777216 ;  /* 0x4b8000000d0dd820 */ /* 0x000fe20000400000 */
[----:B------:R-:W-:Y:S01]  /*1580*/  FFMA.FTZ R9, R4, R19, -0.16845393180847167969 ;  /* 0xbe2c7f3004097423 */ /* 0x000fe20000010013 */
[----:B------:R-:W2:Y:S01]  /*1590*/  MUFU.RCP R12, R12 ;  /* 0x0000000c000c7308 */ /* 0x000ea20000001000 */
[----:B0-----:R-:W-:Y:S02]  /*15a0*/  IMAD.SHL.U32 R17, R2, 0x20, RZ ;  /* 0x0000002002117824 */ /* 0x001fe400078e00ff */
[C---:B------:R-:W-:Y:S01]  /*15b0*/  FFMA.FTZ R14, R5.reuse, R14, 0.1716887056827545166 ;  /* 0x3e2fcf2a050e7423 */ /* 0x040fe2000001000e */
[----:B------:R-:W-:Y:S01]  /*15c0*/  FFMA.FTZ R9, R4, R9, 0.1716887056827545166 ;  /* 0x3e2fcf2a04097423 */ /* 0x000fe20000010009 */
[C---:B-1----:R-:W-:Y:S01]  /*15d0*/  FMUL R25, R18.reuse, R25 ;  /* 0x0000001912197220 */ /* 0x042fe20000400000 */
[----:B------:R-:W-:Y:S01]  /*15e0*/  FMUL R18, R18, R13 ;  /* 0x0000000d12127220 */ /* 0x000fe20000400000 */
[----:B------:R-:W-:Y:S01]  /*15f0*/  FFMA.FTZ R14, R5, R14, -0.17900948226451873779 ;  /* 0xbe374e43050e7423 */ /* 0x000fe2000001000e */
[----:B------:R-:W-:Y:S01]  /*1600*/  FFMA.FTZ R9, R4, R9, -0.17900948226451873779 ;  /* 0xbe374e4304097423 */ /* 0x000fe20000010009 */
[----:B------:R-:W-:Y:S01]  /*1610*/  LOP3.LUT R20, R17, 0x460, RZ, 0xc0, !PT ;  /* 0x0000046011147812 */ /* 0x000fe200078ec0ff */
[----:B------:R-:W-:Y:S01]  /*1620*/  @!P2 FMUL R27, R27, 16777216 ;  /* 0x4b8000001b1ba820 */ /* 0x000fe20000400000 */
[----:B------:R-:W-:Y:S01]  /*1630*/  @!P2 FMUL R26, R26, 16777216 ;  /* 0x4b8000001a1aa820 */ /* 0x000fe20000400000 */
[----:B------:R-:W-:Y:S01]  /*1640*/  FFMA.FTZ R13, R4, R9, 0.20512372255325317383 ;  /* 0x3e520bf4040d7423 */ /* 0x000fe20000010009 */
[----:B------:R-:W-:Y:S01]  /*1650*/  SHF.L.U32 R9, R2, 0x1, RZ ;  /* 0x0000000102097819 */ /* 0x000fe200000006ff */
[----:B------:R-:W-:Y:S01]  /*1660*/  FFMA.FTZ R14, R5, R14, 0.20512372255325317383 ;  /* 0x3e520bf4050e7423 */ /* 0x000fe2000001000e */
[----:B------:R-:W-:Y:S01]  /*1670*/  F2FP.BF16.F32.PACK_AB R18, R25, R18 ;  /* 0x000000121912723e */ /* 0x000fe200000010ff */
[----:B------:R-:W-:Y:S01]  /*1680*/  FFMA.FTZ R13, R4, R13, -0.24046532809734344482 ;  /* 0xbe763c8b040d7423 */ /* 0x000fe2000001000d */
[----:B------:R-:W-:Y:S01]  /*1690*/  LOP3.LUT R17, R20, 0x1c0, R9, 0x78, !PT ;  /* 0x000001c014117812 */ /* 0x000fe200078e7809 */
[C---:B--2---:R-:W-:Y:S01]  /*16a0*/  FMUL R27, R12.reuse, R27 ;  /* 0x0000001b0c1b7220 */ /* 0x044fe20000400000 */
[----:B------:R-:W-:Y:S01]  /*16b0*/  FMUL R12, R12, R26 ;  /* 0x0000001a0c0c7220 */ /* 0x000fe20000400000 */
[----:B------:R-:W-:Y:S01]  /*16c0*/  FFMA.FTZ R14, R5, R14, -0.24046532809734344482 ;  /* 0xbe763c8b050e7423 */ /* 0x000fe2000001000e */
[--C-:B------:R-:W-:Y:S01]  /*16d0*/  LOP3.LUT R17, R17, 0x1c, R2.reuse, 0xf8, !PT ;  /* 0x0000001c11117812 */ /* 0x100fe200078ef802 */
[C---:B------:R-:W-:Y:S01]  /*16e0*/  FFMA.FTZ R13, R4.reuse, R13, 0.28857114911079406738 ;  /* 0x3e93bf99040d7423 */ /* 0x040fe2000001000d */
[----:B------:R-:W-:Y:S01]  /*16f0*/  SHF.R.U32.HI R21, RZ, 0x1, R2 ;  /* 0x00000001ff157819 */ /* 0x000fe20000011602 */
[----:B------:R-:W-:Y:S01]  /*1700*/  FFMA.FTZ R14, R5, R14, 0.28857114911079406738 ;  /* 0x3e93bf99050e7423 */ /* 0x000fe2000001000e */
[----:B------:R-:W-:Y:S01]  /*1710*/  F2FP.BF16.F32.PACK_AB R27, R27, R12 ;  /* 0x0000000c1b1b723e */ /* 0x000fe200000010ff */
[----:B------:R-:W-:Y:S01]  /*1720*/  STS [R17+UR23], R18 ;  /* 0x0000001211007988 */ /* 0x000fe20008000817 */
[----:B------:R-:W-:Y:S01]  /*1730*/  LOP3.LUT R20, R17, 0x20, RZ, 0x3c, !PT ;  /* 0x0000002011147812 */ /* 0x000fe200078e3cff */
[----:B------:R-:W-:Y:S01]  /*1740*/  FFMA.FTZ R14, R5, R14, -0.36067417263984680176 ;  /* 0xbeb8aa49050e7423 */ /* 0x000fe2000001000e */
[----:B------:R-:W-:Y:S01]  /*1750*/  FFMA.FTZ R13, R4, R13, -0.36067417263984680176 ;  /* 0xbeb8aa49040d7423 */ /* 0x000fe2000001000d */
[----:B------:R-:W-:-:S02]  /*1760*/  ISETP.GE.U32.AND P2, PT, R8, 0x7f800000, PT ;  /* 0x7f8000000800780c */ /* 0x000fc40003f46070 */
[----:B------:R0:W-:Y:S01]  /*1770*/  STS [R20+UR23+0x200], R27 ;  /* 0x0002001b14007988 */ /* 0x0001e20008000817 */
[C---:B------:R-:W-:Y:S01]  /*1780*/  FFMA.FTZ R14, R5.reuse, R14, 0.48089820146560668945 ;  /* 0x3ef6384a050e7423 */ /* 0x040fe2000001000e */
[C---:B------:R-:W-:Y:S01]  /*1790*/  FFMA.FTZ R13, R4.reuse, R13, 0.48089820146560668945 ;  /* 0x3ef6384a040d7423 */ /* 0x040fe2000001000d */
[----:B------:R-:W-:Y:S02]  /*17a0*/  BAR.SYNC.DEFER_BLOCKING 0x0 ;  /* 0x0000000000007b1d */ /* 0x000fe40000010000 */
[----:B------:R-:W-:Y:S01]  /*17b0*/  FFMA.FTZ R14, R5, R14, -0.72134751081466674805 ;  /* 0xbf38aa3b050e7423 */ /* 0x000fe2000001000e */
[C---:B------:R-:W-:Y:S01]  /*17c0*/  FFMA.FTZ R13, R4.reuse, R13, -0.72134751081466674805 ;  /* 0xbf38aa3b040d7423 */ /* 0x040fe2000001000d */
[----:B------:R-:W-:Y:S02]  /*17d0*/  ISETP.GE.U32.AND P3, PT, R3, 0x7f800000, PT ;  /* 0x7f8000000300780c */ /* 0x000fe40003f66070 */
[C---:B------:R-:W-:Y:S01]  /*17e0*/  FMUL R12, R5.reuse, R14 ;  /* 0x0000000e050c7220 */ /* 0x040fe20000400000 */
[----:B------:R-:W-:Y:S01]  /*17f0*/  FMUL R13, R4, R13 ;  /* 0x0000000d040d7220 */ /* 0x000fe20000400000 */
[----:B------:R-:W1:Y:S01]  /*1800*/  LDC R14, c[0x0][0x278] ;  /* 0x00009e00ff0e7b82 */ /* 0x000e620000000800 */
[----:B------:R-:W-:Y:S01]  /*1810*/  FSETP.NEU.AND P1, PT, R8, RZ, PT ;  /* 0x000000ff0800720b */ /* 0x000fe20003f2d000 */
[----:B------:R-:W-:Y:S01]  /*1820*/  FMUL R12, R5, R12 ;  /* 0x0000000c050c7220 */ /* 0x000fe20000400000 */
[----:B------:R-:W-:-:S03]  /*1830*/  FMUL R13, R4, R13 ;  /* 0x0000000d040d7220 */ /* 0x000fc60000400000 */
[----:B------:R-:W-:Y:S01]  /*1840*/  FFMA.FTZ R19, R5, 1.4426950216293334961, R12 ;  /* 0x3fb8aa3b05137823 */ /* 0x000fe2000001000c */
[----:B------:R-:W-:Y:S01]  /*1850*/  LOP3.LUT R12, R21, 0x4, RZ, 0xc0, !PT ;  /* 0x00000004150c7812 */ /* 0x000fe200078ec0ff */
[----:B------:R-:W-:Y:S01]  /*1860*/  FFMA.FTZ R22, R4, 1.4426950216293334961, R13 ;  /* 0x3fb8aa3b04167823 */ /* 0x000fe2000001000d */
[----:B------:R-:W-:Y:S01]  /*1870*/  LOP3.LUT R21, R6, 0x40, RZ, 0x3c, !PT ;  /* 0x0000004006157812 */ /* 0x000fe200078e3cff */
[----:B------:R-:W2:Y:S01]  /*1880*/  LDC.64 R4, c[0x0][0x228] ;  /* 0x00008a00ff047b82 */ /* 0x000ea20000000a00 */
[----:B0-----:R-:W-:Y:S01]  /*1890*/  FADD R20, R10, R19 ;  /* 0x000000130a147221 */ /* 0x001fe20000000000 */
[----:B------:R-:W-:Y:S01]  /*18a0*/  FADD R22, R11, R22 ;  /* 0x000000160b167221 */ /* 0x000fe20000000000 */
[----:B------:R-:W-:Y:S01]  /*18b0*/  SHF.R.U32.HI R11, RZ, 0x6, R2 ;  /* 0x00000006ff0b7819 */ /* 0x000fe20000011602 */
[----:B------:R-:W-:Y:S02]  /*18c0*/  IMAD.IADD R12, R12, 0x1, R7 ;  /* 0x000000010c0c7824 */ /* 0x000fe400078e0207 */
[----:B------:R-:W-:Y:S01]  /*18d0*/  @P2 IMAD.MOV.U32 R7, RZ, RZ, 0x7f800000 ;  /* 0x7f800000ff072424 */ /* 0x000fe200078e00ff */
[----:B------:R-:W0:Y:S01]  /*18e0*/  LDS.U16 R13, [R6+UR23] ;  /* 0x00000017060d7984 */ /* 0x000e220008000400 */
[----:B------:R-:W-:Y:S01]  /*18f0*/  SGXT.U32 R11, R11, 0x2 ;  /* 0x000000020b0b781a */ /* 0x000fe20000000000 */
[----:B------:R-:W-:-:S02]  /*1900*/  IMAD R2, R0, UR5, RZ ;  /* 0x0000000500027c24 */ /* 0x000fc4000f8e02ff */
[----:B------:R-:W-:Y:S01]  /*1910*/  @P2 FFMA.FTZ R20, R8, R7, +INF ;  /* 0x7f80000008142423 */ /* 0x000fe20000010007 */
[----:B------:R-:W3:Y:S01]  /*1920*/  LDS.U16 R17, [R21+UR23] ;  /* 0x0000001715117984 */ /* 0x000ee20008000400 */
[----:B------:R-:W-:Y:S01]  /*1930*/  UIMAD.WIDE UR4, UR4, 0x2, URZ ;  /* 0x00000002040478a5 */ /* 0x000fe2000f8e023f */
[----:B------:R-:W-:Y:S02]  /*1940*/  IMAD.SHL.U32 R7, R2, 0x2, RZ ;  /* 0x0000000202077824 */ /* 0x000fe400078e00ff */
[----:B------:R4:W5:Y:S01]  /*1950*/  LDS.U16 R23, [R6+UR23+0x100] ;  /* 0x0001001706177984 */ /* 0x0009620008000400 */
[----:B-1----:R-:W-:Y:S01]  /*1960*/  IMAD R11, R11, R14, RZ ;  /* 0x0000000e0b0b7224 */ /* 0x002fe200078e02ff */
[----:B------:R-:W-:Y:S01]  /*1970*/  FSEL R25, R20, -INF , P1 ;  /* 0xff80000014197808 */ /* 0x000fe20000800000 */
[----:B------:R-:W-:Y:S01]  /*1980*/  IMAD.HI R2, R2, 0x2, RZ ;  /* 0x0000000202027827 */ /* 0x000fe200078e02ff */
[----:B------:R-:W1:Y:S01]  /*1990*/  LDS.U16 R21, [R21+UR23+0x100] ;  /* 0x0001001715157984 */ /* 0x000e620008000400 */
[----:B------:R-:W-:Y:S01]  /*19a0*/  ULDC UR4, c[0x0][0x27c] ;  /* 0x00009f0000047ab9 */ /* 0x000fe20000000800 */
[----:B------:R-:W-:Y:S01]  /*19b0*/  LEA R19, R14, R11, 0x2 ;  /* 0x0000000b0e137211 */ /* 0x000fe200078e10ff */
[----:B------:R-:W-:Y:S01]  /*19c0*/  UIMAD UR4, UR22, UR4, URZ ;  /* 0x00000004160472a4 */ /* 0x000fe2000f8e023f */
[----:B----4-:R-:W-:Y:S01]  /*19d0*/  @P3 IMAD.MOV.U32 R6, RZ, RZ, 0x7f800000 ;  /* 0x7f800000ff063424 */ /* 0x010fe200078e00ff */
[----:B--2---:R-:W-:-:S02]  /*19e0*/  IADD3 R8, P2, P4, R7, UR6, R4 ;  /* 0x0000000607087c10 */ /* 0x004fc4000fc5e004 */
[----:B------:R-:W-:Y:S02]  /*19f0*/  IMAD R7, R14, 0x4, R19 ;  /* 0x000000040e077824 */ /* 0x000fe400078e0213 */
[----:B------:R-:W-:Y:S01]  /*1a00*/  @P3 FFMA.FTZ R22, R3, R6, +INF ;  /* 0x7f80000003163423 */ /* 0x000fe20000010006 */
[----:B------:R-:W-:Y:S01]  /*1a10*/  IADD3.X R24, R2, UR5, R5, P2, P4 ;  /* 0x0000000502187c10 */ /* 0x000fe200097e8405 */
[----:B------:R-:W-:Y:S01]  /*1a20*/  USHF.L.U32 UR6, UR4, 0x2, URZ ;  /* 0x0000000204067899 */ /* 0x000fe2000800063f */
[----:B------:R-:W-:Y:S01]  /*1a30*/  IMAD R14, R14, 0x4, R7 ;  /* 0x000000040e0e7824 */ /* 0x000fe200078e0207 */
[-C--:B------:R-:W-:Y:S01]  /*1a40*/  LEA R10, P2, R11, R8.reuse, 0x1 ;  /* 0x000000080b0a7211 */ /* 0x080fe200078408ff */
[----:B------:R-:W2:Y:S01]  /*1a50*/  LDC.64 R4, c[0x0][0x230] ;  /* 0x00008c00ff047b82 */ /* 0x000ea20000000a00 */
[-C--:B------:R-:W-:Y:S01]  /*1a60*/  LEA R18, P3, R19, R8.reuse, 0x1 ;  /* 0x0000000813127211 */ /* 0x080fe200078608ff */
[----:B------:R-:W-:Y:S01]  /*1a70*/  UIMAD.WIDE UR4, UR4, 0x4, URZ ;  /* 0x00000004040478a5 */ /* 0x000fe2000f8e023f */
[----:B------:R-:W-:-:S02]  /*1a80*/  LEA R6, P4, R7, R8, 0x1 ;  /* 0x0000000807067211 */ /* 0x000fc400078808ff */
[C---:B------:R-:W-:Y:S02]  /*1a90*/  LEA R2, P5, R14.reuse, R8, 0x1 ;  /* 0x000000080e027211 */ /* 0x040fe400078a08ff */
[-C--:B------:R-:W-:Y:S02]  /*1aa0*/  LEA.HI.X.SX32 R11, R11, R24.reuse, 0x1, P2 ;  /* 0x000000180b0b7211 */ /* 0x080fe400010f0eff */
[-C--:B------:R-:W-:Y:S02]  /*1ab0*/  LEA.HI.X.SX32 R19, R19, R24.reuse, 0x1, P3 ;  /* 0x0000001813137211 */ /* 0x080fe400018f0eff */
[----:B------:R-:W-:Y:S02]  /*1ac0*/  FSETP.NEU.AND P2, PT, R3, RZ, PT ;  /* 0x000000ff0300720b */ /* 0x000fe40003f4d000 */
[-C--:B------:R-:W-:Y:S02]  /*1ad0*/  LEA.HI.X.SX32 R7, R7, R24.reuse, 0x1, P4 ;  /* 0x0000001807077211 */ /* 0x080fe400020f0eff */
[----:B------:R-:W-:Y:S01]  /*1ae0*/  LEA.HI.X.SX32 R3, R14, R24, 0x1, P5 ;  /* 0x000000180e037211 */ /* 0x000fe200028f0eff */
[----:B0-----:R0:W-:Y:S01]  /*1af0*/  STG.E.U16 desc[UR24][R10.64], R13 ;  /* 0x0000000d0a007986 */ /* 0x0011e2000c101518 */
[----:B------:R-:W-:Y:S01]  /*1b00*/  FSEL R22, R22, -INF , P2 ;  /* 0xff80000016167808 */ /* 0x000fe20001000000 */
[----:B------:R-:W-:Y:S01]  /*1b10*/  FFMA R14, R25, 0.69314718246459960938, R16 ;  /* 0x3f317218190e7823 */ /* 0x000fe20000000010 */
[----:B------:R-:W-:Y:S01]  /*1b20*/  LOP3.LUT R8, R9, 0xf8, RZ, 0xc0, !PT ;  /* 0x000000f809087812 */ /* 0x000fe200078ec0ff */
[----:B---3--:R0:W-:Y:S01]  /*1b30*/  STG.E.U16 desc[UR24][R18.64], R17 ;  /* 0x0000001112007986 */ /* 0x0081e2000c101518 */
[----:B------:R-:W-:-:S02]  /*1b40*/  IMAD.SHL.U32 R9, R0, 0x4, RZ ;  /* 0x0000000400097824 */ /* 0x000fc400078e00ff */
[----:B------:R-:W-:Y:S01]  /*1b50*/  FFMA R15, R22, 0.69314718246459960938, R15 ;  /* 0x3f317218160f7823 */ /* 0x000fe2000000000f */
[----:B------:R-:W-:Y:S01]  /*1b60*/  IMAD.HI R0, R0, 0x4, RZ ;  /* 0x0000000400007827 */ /* 0x000fe200078e02ff */
[----:B-----5:R0:W-:Y:S01]  /*1b70*/  STG.E.U16 desc[UR24][R6.64], R23 ;  /* 0x0000001706007986 */ /* 0x0201e2000c101518 */
[----:B--2---:R-:W-:-:S03]  /*1b80*/  IADD3 R4, P1, P2, R9, UR6, R4 ;  /* 0x0000000609047c10 */ /* 0x004fc6000fa3e004 */
[----:B-1----:R0:W-:Y:S01]  /*1b90*/  STG.E.U16 desc[UR24][R2.64], R21 ;  /* 0x0000001502007986 */ /* 0x0021e2000c101518 */
[----:B------:R-:W-:Y:S01]  /*1ba0*/  IADD3.X R5, R0, UR5, R5, P1, P2 ;  /* 0x0000000500057c10 */ /* 0x000fe20008fe4405 */
[----:B------:R-:W-:Y:S06]  /*1bb0*/  BAR.SYNC.DEFER_BLOCKING 0x0 ;  /* 0x0000000000007b1d */ /* 0x000fec0000010000 */
[----:B------:R0:W-:Y:S02]  /*1bc0*/  STS.64 [R8+UR23], R14 ;  /* 0x0000000e08007988 */ /* 0x0001e40008000a17 */
[----:B------:R-:W-:Y:S06]  /*1bd0*/  BAR.SYNC.DEFER_BLOCKING 0x0 ;  /* 0x0000000000007b1d */ /* 0x000fec0000010000 */
[----:B------:R-:W-:Y:S05]  /*1be0*/  @P0 EXIT ;  /* 0x000000000000094d */ /* 0x000fea0003800000 */
[----:B0-----:R-:W0:Y:S04]  /*1bf0*/  LDS R3, [R12] ;  /* 0x000000000c037984 */ /* 0x001e280000000800 */
[----:B0-----:R-:W-:Y:S01]  /*1c00*/  STG.E desc[UR24][R4.64], R3 ;  /* 0x0000000304007986 */ /* 0x001fe2000c101918 */
[----:B------:R-:W-:Y:S05]  /*1c10*/  EXIT ;  /* 0x000000000000794d */ /* 0x000fea0003800000 */
.L_x_2:
[----:B------:R-:W-:-:S00]  /*1c20*/  BRA `(.L_x_2) ;  /* 0xfffffffc00fc7947 */ /* 0x000fc0000383ffff */
[----:B------:R-:W-:-:S00]  /*1c30*/  NOP ;  /* 0x0000000000007918 */ /* 0x000fc00000000000 */
        /* <DEDUP_REMOVED lines=12> */
.L_x_3:


//--------------------- .nv.global.init           --------------------------
	.section	.nv.global.init,"aw",@progbits
.nv.global.init:
	.type		_$_str,@object
	.size		_$_str,(.L_0 - _$_str)
_$_str:
        /*0000*/ 	.byte	0x5f, 0x5f, 0x43, 0x55, 0x44, 0x41, 0x5f, 0x46, 0x54, 0x5a, 0x00
.L_0:


//--------------------- .nv.shared.attn_fwd       --------------------------
	.section	.nv.shared.attn_fwd,"aw",@nobits
	.sectionflags	@""
	.align	16
	.zero		1024


//--------------------- .nv.shared.reserved.0     --------------------------
	.section	.nv.shared.reserved.0,"aw",@nobits
	.weak		__nv_reservedSMEM_offset_0_alias
	.size		__nv_reservedSMEM_offset_0_alias, 0, 0
	.other		__nv_reservedSMEM_offset_0_alias,@"STO_CUDA_RESERVED_SHARED STV_DEFAULT"
__nv_reservedSMEM_offset_0_alias:
	.zero		0


//--------------------- .nv.constant0.attn_fwd    --------------------------
	.section	.nv.constant0.attn_fwd,"a",@progbits
	.sectionflags	@""
	.align	4
.nv.constant0.attn_fwd:
	.zero		664


//--------------------- SYMBOLS --------------------------

	.type		.nv.reservedSmem.offset0,@object
	.size		.nv.reservedSmem.offset0,0x4
